//
// Generated by NVIDIA NVVM Compiler
//
// Compiler Build ID: CL-36424714
// Cuda compilation tools, release 13.0, V13.0.88
// Based on NVVM 20.0.0
//

.version 9.0
.target sm_100
.address_size 64

	// .globl	_ZN8original18emb_kernel_cu_fp32EiiiPKiPKfPf

.visible .entry _ZN8original18emb_kernel_cu_fp32EiiiPKiPKfPf(
	.param .u32 _ZN8original18emb_kernel_cu_fp32EiiiPKiPKfPf_param_0,
	.param .u32 _ZN8original18emb_kernel_cu_fp32EiiiPKiPKfPf_param_1,
	.param .u32 _ZN8original18emb_kernel_cu_fp32EiiiPKiPKfPf_param_2,
	.param .u64 .ptr .align 1 _ZN8original18emb_kernel_cu_fp32EiiiPKiPKfPf_param_3,
	.param .u64 .ptr .align 1 _ZN8original18emb_kernel_cu_fp32EiiiPKiPKfPf_param_4,
	.param .u64 .ptr .align 1 _ZN8original18emb_kernel_cu_fp32EiiiPKiPKfPf_param_5
)
{
	.reg .pred 	%p<5>;
	.reg .b32 	%r<13>;
	.reg .b32 	%f<2>;
	.reg .b64 	%rd<18>;

	ld.param.u32 	%r9, [_ZN8original18emb_kernel_cu_fp32EiiiPKiPKfPf_param_0];
	ld.param.u32 	%r11, [_ZN8original18emb_kernel_cu_fp32EiiiPKiPKfPf_param_1];
	ld.param.u32 	%r10, [_ZN8original18emb_kernel_cu_fp32EiiiPKiPKfPf_param_2];
	ld.param.u64 	%rd5, [_ZN8original18emb_kernel_cu_fp32EiiiPKiPKfPf_param_3];
	ld.param.u64 	%rd6, [_ZN8original18emb_kernel_cu_fp32EiiiPKiPKfPf_param_4];
	ld.param.u64 	%rd7, [_ZN8original18emb_kernel_cu_fp32EiiiPKiPKfPf_param_5];
	mov.u32 	%r1, %ctaid.x;
	setp.ge.s32 	%p1, %r1, %r11;
	@%p1 bra 	$L__BB0_5;
	cvta.to.global.u64 	%rd8, %rd5;
	mul.wide.u32 	%rd9, %r1, 4;
	add.s64 	%rd10, %rd8, %rd9;
	ld.global.u32 	%r2, [%rd10];
	setp.ge.s32 	%p2, %r2, %r9;
	@%p2 bra 	$L__BB0_5;
	mul.lo.s32 	%r3, %r10, %r1;
	mul.lo.s32 	%r4, %r2, %r10;
	mov.u32 	%r12, %tid.x;
	setp.ge.s32 	%p3, %r12, %r10;
	@%p3 bra 	$L__BB0_5;
	mov.u32 	%r6, %ntid.x;
	cvta.to.global.u64 	%rd1, %rd6;
	cvta.to.global.u64 	%rd2, %rd7;
	cvt.s64.s32 	%rd3, %r4;
	cvt.s64.s32 	%rd4, %r3;
$L__BB0_4:
	cvt.s64.s32 	%rd11, %r12;
	add.s64 	%rd12, %rd11, %rd3;
	shl.b64 	%rd13, %rd12, 2;
	add.s64 	%rd14, %rd1, %rd13;
	ld.global.f32 	%f1, [%rd14];
	add.s64 	%rd15, %rd11, %rd4;
	shl.b64 	%rd16, %rd15, 2;
	add.s64 	%rd17, %rd2, %rd16;
	st.global.f32 	[%rd17], %f1;
	add.s32 	%r12, %r12, %r6;
	setp.lt.s32 	%p4, %r12, %r10;
	@%p4 bra 	$L__BB0_4;
$L__BB0_5:
	ret;

}
	// .globl	_ZN8original18emb_kernel_cu_fp16EiiiPKiPK6__halfPf
.visible .entry _ZN8original18emb_kernel_cu_fp16EiiiPKiPK6__halfPf(
	.param .u32 _ZN8original18emb_kernel_cu_fp16EiiiPKiPK6__halfPf_param_0,
	.param .u32 _ZN8original18emb_kernel_cu_fp16EiiiPKiPK6__halfPf_param_1,
	.param .u32 _ZN8original18emb_kernel_cu_fp16EiiiPKiPK6__halfPf_param_2,
	.param .u64 .ptr .align 1 _ZN8original18emb_kernel_cu_fp16EiiiPKiPK6__halfPf_param_3,
	.param .u64 .ptr .align 1 _ZN8original18emb_kernel_cu_fp16EiiiPKiPK6__halfPf_param_4,
	.param .u64 .ptr .align 1 _ZN8original18emb_kernel_cu_fp16EiiiPKiPK6__halfPf_param_5
)
{
	.reg .pred 	%p<11>;
	.reg .b16 	%rs<12>;
	.reg .b32 	%r<78>;
	.reg .b32 	%f<12>;
	.reg .b64 	%rd<50>;

	ld.param.u32 	%r43, [_ZN8original18emb_kernel_cu_fp16EiiiPKiPK6__halfPf_param_0];
	ld.param.u32 	%r45, [_ZN8original18emb_kernel_cu_fp16EiiiPKiPK6__halfPf_param_1];
	ld.param.u32 	%r44, [_ZN8original18emb_kernel_cu_fp16EiiiPKiPK6__halfPf_param_2];
	ld.param.u64 	%rd13, [_ZN8original18emb_kernel_cu_fp16EiiiPKiPK6__halfPf_param_3];
	ld.param.u64 	%rd14, [_ZN8original18emb_kernel_cu_fp16EiiiPKiPK6__halfPf_param_4];
	ld.param.u64 	%rd15, [_ZN8original18emb_kernel_cu_fp16EiiiPKiPK6__halfPf_param_5];
	cvta.to.global.u64 	%rd1, %rd15;
	cvta.to.global.u64 	%rd2, %rd14;
	mov.u32 	%r1, %ctaid.x;
	setp.ge.s32 	%p1, %r1, %r45;
	@%p1 bra 	$L__BB1_12;
	cvta.to.global.u64 	%rd16, %rd13;
	mul.wide.u32 	%rd17, %r1, 4;
	add.s64 	%rd18, %rd16, %rd17;
	ld.global.u32 	%r2, [%rd18];
	setp.ge.s32 	%p2, %r2, %r43;
	@%p2 bra 	$L__BB1_12;
	mul.lo.s32 	%r3, %r44, %r1;
	mul.wide.s32 	%rd19, %r3, 4;
	add.s64 	%rd3, %rd1, %rd19;
	mul.lo.s32 	%r4, %r2, %r44;
	mul.wide.s32 	%rd20, %r4, 2;
	add.s64 	%rd4, %rd2, %rd20;
	shr.u32 	%r46, %r44, 31;
	add.s32 	%r47, %r44, %r46;
	shr.s32 	%r5, %r47, 1;
	mov.u32 	%r6, %tid.x;
	setp.ge.s32 	%p3, %r6, %r5;
	@%p3 bra 	$L__BB1_9;
	mov.u32 	%r7, %ntid.x;
	add.s32 	%r48, %r6, %r7;
	max.u32 	%r49, %r5, %r48;
	setp.lt.u32 	%p4, %r48, %r5;
	selp.u32 	%r50, 1, 0, %p4;
	add.s32 	%r51, %r48, %r50;
	sub.s32 	%r52, %r49, %r51;
	div.u32 	%r53, %r52, %r7;
	add.s32 	%r8, %r53, %r50;
	and.b32  	%r54, %r8, 3;
	setp.eq.s32 	%p5, %r54, 3;
	mov.u32 	%r76, %r6;
	@%p5 bra 	$L__BB1_6;
	add.s32 	%r55, %r8, 1;
	and.b32  	%r56, %r55, 3;
	mul.wide.u32 	%rd21, %r6, 8;
	add.s64 	%rd23, %rd21, %rd19;
	add.s64 	%rd24, %rd23, %rd1;
	add.s64 	%rd49, %rd24, 4;
	mul.wide.u32 	%rd6, %r7, 8;
	mul.wide.u32 	%rd25, %r6, 4;
	add.s64 	%rd27, %rd25, %rd20;
	add.s64 	%rd48, %rd2, %rd27;
	mul.wide.u32 	%rd8, %r7, 4;
	neg.s32 	%r67, %r56;
	mad.lo.s32 	%r76, %r7, %r56, %r6;
$L__BB1_5:
	.pragma "nounroll";
	ld.global.u32 	%r57, [%rd48];
	mov.b32 	{%rs1, %rs2}, %r57;
	// begin inline asm
	{  cvt.f32.f16 %f1, %rs1;}

	// end inline asm
	st.global.f32 	[%rd49+-4], %f1;
	// begin inline asm
	{  cvt.f32.f16 %f2, %rs2;}

	// end inline asm
	st.global.f32 	[%rd49], %f2;
	add.s64 	%rd49, %rd49, %rd6;
	add.s64 	%rd48, %rd48, %rd8;
	add.s32 	%r67, %r67, 1;
	setp.ne.s32 	%p6, %r67, 0;
	@%p6 bra 	$L__BB1_5;
$L__BB1_6:
	setp.lt.u32 	%p7, %r8, 3;
	@%p7 bra 	$L__BB1_9;
	shl.b32 	%r58, %r7, 1;
	add.s32 	%r75, %r76, %r58;
	shl.b32 	%r15, %r7, 2;
	shl.b32 	%r69, %r76, 1;
	add.s32 	%r74, %r15, %r69;
	shl.b32 	%r18, %r7, 3;
	mad.lo.s32 	%r73, %r7, 3, %r76;
	mad.lo.s32 	%r72, %r7, 6, %r69;
	add.s32 	%r70, %r7, %r76;
	shl.b32 	%r71, %r70, 1;
$L__BB1_8:
	mul.wide.u32 	%rd28, %r76, 4;
	add.s64 	%rd29, %rd4, %rd28;
	ld.global.u32 	%r59, [%rd29];
	mov.b32 	{%rs3, %rs4}, %r59;
	// begin inline asm
	{  cvt.f32.f16 %f3, %rs3;}

	// end inline asm
	mul.wide.u32 	%rd30, %r69, 4;
	add.s64 	%rd31, %rd3, %rd30;
	st.global.f32 	[%rd31], %f3;
	// begin inline asm
	{  cvt.f32.f16 %f4, %rs4;}

	// end inline asm
	st.global.f32 	[%rd31+4], %f4;
	add.s32 	%r60, %r76, %r7;
	mul.wide.u32 	%rd32, %r70, 4;
	add.s64 	%rd33, %rd4, %rd32;
	ld.global.u32 	%r61, [%rd33];
	mov.b32 	{%rs5, %rs6}, %r61;
	// begin inline asm
	{  cvt.f32.f16 %f5, %rs5;}

	// end inline asm
	mul.wide.u32 	%rd34, %r71, 4;
	add.s64 	%rd35, %rd3, %rd34;
	st.global.f32 	[%rd35], %f5;
	// begin inline asm
	{  cvt.f32.f16 %f6, %rs6;}

	// end inline asm
	st.global.f32 	[%rd35+4], %f6;
	add.s32 	%r62, %r60, %r7;
	mul.wide.u32 	%rd36, %r75, 4;
	add.s64 	%rd37, %rd4, %rd36;
	ld.global.u32 	%r63, [%rd37];
	mov.b32 	{%rs7, %rs8}, %r63;
	// begin inline asm
	{  cvt.f32.f16 %f7, %rs7;}

	// end inline asm
	mul.wide.u32 	%rd38, %r74, 4;
	add.s64 	%rd39, %rd3, %rd38;
	st.global.f32 	[%rd39], %f7;
	// begin inline asm
	{  cvt.f32.f16 %f8, %rs8;}

	// end inline asm
	st.global.f32 	[%rd39+4], %f8;
	add.s32 	%r64, %r62, %r7;
	mul.wide.u32 	%rd40, %r73, 4;
	add.s64 	%rd41, %rd4, %rd40;
	ld.global.u32 	%r65, [%rd41];
	mov.b32 	{%rs9, %rs10}, %r65;
	// begin inline asm
	{  cvt.f32.f16 %f9, %rs9;}

	// end inline asm
	mul.wide.u32 	%rd42, %r72, 4;
	add.s64 	%rd43, %rd3, %rd42;
	st.global.f32 	[%rd43], %f9;
	// begin inline asm
	{  cvt.f32.f16 %f10, %rs10;}

	// end inline asm
	st.global.f32 	[%rd43+4], %f10;
	add.s32 	%r76, %r64, %r7;
	add.s32 	%r75, %r75, %r15;
	add.s32 	%r74, %r74, %r18;
	add.s32 	%r73, %r73, %r15;
	add.s32 	%r72, %r72, %r18;
	add.s32 	%r71, %r71, %r18;
	add.s32 	%r70, %r70, %r15;
	add.s32 	%r69, %r69, %r18;
	setp.lt.s32 	%p8, %r76, %r5;
	@%p8 bra 	$L__BB1_8;
$L__BB1_9:
	shl.b32 	%r66, %r5, 1;
	add.s32 	%r77, %r66, %r6;
	setp.ge.s32 	%p9, %r77, %r44;
	@%p9 bra 	$L__BB1_12;
	mov.u32 	%r40, %ntid.x;
$L__BB1_11:
	mul.wide.s32 	%rd44, %r77, 2;
	add.s64 	%rd45, %rd4, %rd44;
	ld.global.u16 	%rs11, [%rd45];
	// begin inline asm
	{  cvt.f32.f16 %f11, %rs11;}

	// end inline asm
	mul.wide.s32 	%rd46, %r77, 4;
	add.s64 	%rd47, %rd3, %rd46;
	st.global.f32 	[%rd47], %f11;
	add.s32 	%r77, %r77, %r40;
	setp.lt.s32 	%p10, %r77, %r44;
	@%p10 bra 	$L__BB1_11;
$L__BB1_12:
	ret;

}
	// .globl	_ZN8original28emb_kernel_cu_pure_fp16_implEiiiPKiPK6__halfPS2_
.visible .entry _ZN8original28emb_kernel_cu_pure_fp16_implEiiiPKiPK6__halfPS2_(
	.param .u32 _ZN8original28emb_kernel_cu_pure_fp16_implEiiiPKiPK6__halfPS2__param_0,
	.param .u32 _ZN8original28emb_kernel_cu_pure_fp16_implEiiiPKiPK6__halfPS2__param_1,
	.param .u32 _ZN8original28emb_kernel_cu_pure_fp16_implEiiiPKiPK6__halfPS2__param_2,
	.param .u64 .ptr .align 1 _ZN8original28emb_kernel_cu_pure_fp16_implEiiiPKiPK6__halfPS2__param_3,
	.param .u64 .ptr .align 1 _ZN8original28emb_kernel_cu_pure_fp16_implEiiiPKiPK6__halfPS2__param_4,
	.param .u64 .ptr .align 1 _ZN8original28emb_kernel_cu_pure_fp16_implEiiiPKiPK6__halfPS2__param_5
)
{
	.reg .pred 	%p<11>;
	.reg .b16 	%rs<2>;
	.reg .b32 	%r<59>;
	.reg .b64 	%rd<39>;

	ld.param.u32 	%r28, [_ZN8original28emb_kernel_cu_pure_fp16_implEiiiPKiPK6__halfPS2__param_0];
	ld.param.u32 	%r30, [_ZN8original28emb_kernel_cu_pure_fp16_implEiiiPKiPK6__halfPS2__param_1];
	ld.param.u32 	%r29, [_ZN8original28emb_kernel_cu_pure_fp16_implEiiiPKiPK6__halfPS2__param_2];
	ld.param.u64 	%rd8, [_ZN8original28emb_kernel_cu_pure_fp16_implEiiiPKiPK6__halfPS2__param_3];
	ld.param.u64 	%rd9, [_ZN8original28emb_kernel_cu_pure_fp16_implEiiiPKiPK6__halfPS2__param_4];
	ld.param.u64 	%rd10, [_ZN8original28emb_kernel_cu_pure_fp16_implEiiiPKiPK6__halfPS2__param_5];
	mov.u32 	%r1, %ctaid.x;
	setp.ge.s32 	%p1, %r1, %r30;
	@%p1 bra 	$L__BB2_12;
	cvta.to.global.u64 	%rd11, %rd8;
	cvt.u64.u32 	%rd1, %r1;
	mul.wide.u32 	%rd12, %r1, 4;
	add.s64 	%rd13, %rd11, %rd12;
	ld.global.u32 	%r2, [%rd13];
	setp.ge.s32 	%p2, %r2, %r28;
	@%p2 bra 	$L__BB2_12;
	cvt.s64.s32 	%rd14, %r29;
	mul.lo.s64 	%rd15, %rd14, %rd1;
	cvta.to.global.u64 	%rd16, %rd10;
	shl.b64 	%rd17, %rd15, 1;
	add.s64 	%rd2, %rd16, %rd17;
	mul.wide.s32 	%rd18, %r2, %r29;
	cvta.to.global.u64 	%rd19, %rd9;
	shl.b64 	%rd20, %rd18, 1;
	add.s64 	%rd3, %rd19, %rd20;
	shr.u32 	%r31, %r29, 31;
	add.s32 	%r32, %r29, %r31;
	shr.s32 	%r3, %r32, 1;
	mov.u32 	%r4, %tid.x;
	setp.ge.s32 	%p3, %r4, %r3;
	@%p3 bra 	$L__BB2_9;
	mov.u32 	%r5, %ntid.x;
	add.s32 	%r33, %r4, %r5;
	max.u32 	%r34, %r3, %r33;
	setp.lt.u32 	%p4, %r33, %r3;
	selp.u32 	%r35, 1, 0, %p4;
	add.s32 	%r36, %r33, %r35;
	sub.s32 	%r37, %r34, %r36;
	div.u32 	%r38, %r37, %r5;
	add.s32 	%r6, %r38, %r35;
	and.b32  	%r39, %r6, 3;
	setp.eq.s32 	%p5, %r39, 3;
	mov.u32 	%r57, %r4;
	@%p5 bra 	$L__BB2_6;
	add.s32 	%r40, %r6, 1;
	and.b32  	%r41, %r40, 3;
	mul.wide.u32 	%rd38, %r4, 4;
	mul.wide.u32 	%rd5, %r5, 4;
	neg.s32 	%r52, %r41;
	mad.lo.s32 	%r57, %r5, %r41, %r4;
$L__BB2_5:
	.pragma "nounroll";
	add.s64 	%rd21, %rd2, %rd38;
	add.s64 	%rd22, %rd3, %rd38;
	ld.global.u32 	%r42, [%rd22];
	st.global.u32 	[%rd21], %r42;
	add.s64 	%rd38, %rd38, %rd5;
	add.s32 	%r52, %r52, 1;
	setp.ne.s32 	%p6, %r52, 0;
	@%p6 bra 	$L__BB2_5;
$L__BB2_6:
	setp.lt.u32 	%p7, %r6, 3;
	@%p7 bra 	$L__BB2_9;
	shl.b32 	%r43, %r5, 1;
	add.s32 	%r56, %r57, %r43;
	shl.b32 	%r13, %r5, 2;
	mad.lo.s32 	%r55, %r5, 3, %r57;
	add.s32 	%r54, %r5, %r57;
$L__BB2_8:
	mul.wide.u32 	%rd23, %r57, 4;
	add.s64 	%rd24, %rd2, %rd23;
	add.s64 	%rd25, %rd3, %rd23;
	ld.global.u32 	%r44, [%rd25];
	st.global.u32 	[%rd24], %r44;
	add.s32 	%r45, %r57, %r5;
	mul.wide.u32 	%rd26, %r54, 4;
	add.s64 	%rd27, %rd2, %rd26;
	add.s64 	%rd28, %rd3, %rd26;
	ld.global.u32 	%r46, [%rd28];
	st.global.u32 	[%rd27], %r46;
	add.s32 	%r47, %r45, %r5;
	mul.wide.u32 	%rd29, %r56, 4;
	add.s64 	%rd30, %rd2, %rd29;
	add.s64 	%rd31, %rd3, %rd29;
	ld.global.u32 	%r48, [%rd31];
	st.global.u32 	[%rd30], %r48;
	add.s32 	%r49, %r47, %r5;
	mul.wide.u32 	%rd32, %r55, 4;
	add.s64 	%rd33, %rd2, %rd32;
	add.s64 	%rd34, %rd3, %rd32;
	ld.global.u32 	%r50, [%rd34];
	st.global.u32 	[%rd33], %r50;
	add.s32 	%r57, %r49, %r5;
	add.s32 	%r56, %r56, %r13;
	add.s32 	%r55, %r55, %r13;
	add.s32 	%r54, %r54, %r13;
	setp.lt.s32 	%p8, %r57, %r3;
	@%p8 bra 	$L__BB2_8;
$L__BB2_9:
	shl.b32 	%r51, %r3, 1;
	add.s32 	%r58, %r51, %r4;
	setp.ge.s32 	%p9, %r58, %r29;
	@%p9 bra 	$L__BB2_12;
	mov.u32 	%r25, %ntid.x;
$L__BB2_11:
	mul.wide.s32 	%rd35, %r58, 2;
	add.s64 	%rd36, %rd2, %rd35;
	add.s64 	%rd37, %rd3, %rd35;
	ld.global.u16 	%rs1, [%rd37];
	st.global.u16 	[%rd36], %rs1;
	add.s32 	%r58, %r58, %r25;
	setp.lt.s32 	%p10, %r58, %r29;
	@%p10 bra 	$L__BB2_11;
$L__BB2_12:
	ret;

}
	// .globl	_ZN9optimized18emb_kernel_cu_fp32EiiiPKiPKfPf
.visible .entry _ZN9optimized18emb_kernel_cu_fp32EiiiPKiPKfPf(
	.param .u32 _ZN9optimized18emb_kernel_cu_fp32EiiiPKiPKfPf_param_0,
	.param .u32 _ZN9optimized18emb_kernel_cu_fp32EiiiPKiPKfPf_param_1,
	.param .u32 _ZN9optimized18emb_kernel_cu_fp32EiiiPKiPKfPf_param_2,
	.param .u64 .ptr .align 1 _ZN9optimized18emb_kernel_cu_fp32EiiiPKiPKfPf_param_3,
	.param .u64 .ptr .align 1 _ZN9optimized18emb_kernel_cu_fp32EiiiPKiPKfPf_param_4,
	.param .u64 .ptr .align 1 _ZN9optimized18emb_kernel_cu_fp32EiiiPKiPKfPf_param_5
)
{
	.reg .pred 	%p<11>;
	.reg .b32 	%r<58>;
	.reg .b32 	%f<22>;
	.reg .b64 	%rd<33>;

	ld.param.u32 	%r28, [_ZN9optimized18emb_kernel_cu_fp32EiiiPKiPKfPf_param_0];
	ld.param.u32 	%r30, [_ZN9optimized18emb_kernel_cu_fp32EiiiPKiPKfPf_param_1];
	ld.param.u32 	%r29, [_ZN9optimized18emb_kernel_cu_fp32EiiiPKiPKfPf_param_2];
	ld.param.u64 	%rd7, [_ZN9optimized18emb_kernel_cu_fp32EiiiPKiPKfPf_param_3];
	ld.param.u64 	%rd8, [_ZN9optimized18emb_kernel_cu_fp32EiiiPKiPKfPf_param_4];
	ld.param.u64 	%rd9, [_ZN9optimized18emb_kernel_cu_fp32EiiiPKiPKfPf_param_5];
	mov.u32 	%r1, %ctaid.x;
	setp.ge.s32 	%p1, %r1, %r30;
	@%p1 bra 	$L__BB3_12;
	mul.wide.u32 	%rd11, %r1, 4;
	add.s64 	%rd10, %rd7, %rd11;
	// begin inline asm
	ld.global.nc.s32 %r31, [%rd10];
	// end inline asm
	setp.ge.s32 	%p2, %r31, %r28;
	@%p2 bra 	$L__BB3_12;
	mul.lo.s32 	%r32, %r29, %r1;
	cvta.to.global.u64 	%rd12, %rd9;
	mul.wide.s32 	%rd13, %r32, 4;
	add.s64 	%rd1, %rd12, %rd13;
	mul.lo.s32 	%r33, %r31, %r29;
	mul.wide.s32 	%rd14, %r33, 4;
	add.s64 	%rd2, %rd8, %rd14;
	shr.s32 	%r34, %r29, 31;
	shr.u32 	%r35, %r34, 30;
	add.s32 	%r36, %r29, %r35;
	shr.s32 	%r3, %r36, 2;
	mov.u32 	%r4, %tid.x;
	setp.ge.s32 	%p3, %r4, %r3;
	@%p3 bra 	$L__BB3_9;
	mov.u32 	%r5, %ntid.x;
	add.s32 	%r37, %r4, %r5;
	max.u32 	%r38, %r3, %r37;
	setp.lt.u32 	%p4, %r37, %r3;
	selp.u32 	%r39, 1, 0, %p4;
	add.s32 	%r40, %r37, %r39;
	sub.s32 	%r41, %r38, %r40;
	div.u32 	%r42, %r41, %r5;
	add.s32 	%r6, %r42, %r39;
	and.b32  	%r43, %r6, 3;
	setp.eq.s32 	%p5, %r43, 3;
	mov.u32 	%r56, %r4;
	@%p5 bra 	$L__BB3_6;
	add.s32 	%r44, %r6, 1;
	and.b32  	%r45, %r44, 3;
	mul.wide.u32 	%rd32, %r4, 16;
	mul.wide.u32 	%rd4, %r5, 16;
	neg.s32 	%r51, %r45;
	mad.lo.s32 	%r56, %r5, %r45, %r4;
$L__BB3_5:
	.pragma "nounroll";
	add.s64 	%rd15, %rd2, %rd32;
	// begin inline asm
	ld.global.nc.v4.f32 {%f1,%f2,%f3,%f4}, [%rd15];
	// end inline asm
	add.s64 	%rd16, %rd1, %rd32;
	st.global.v4.f32 	[%rd16], {%f1, %f2, %f3, %f4};
	add.s64 	%rd32, %rd32, %rd4;
	add.s32 	%r51, %r51, 1;
	setp.ne.s32 	%p6, %r51, 0;
	@%p6 bra 	$L__BB3_5;
$L__BB3_6:
	setp.lt.u32 	%p7, %r6, 3;
	@%p7 bra 	$L__BB3_9;
	shl.b32 	%r46, %r5, 1;
	add.s32 	%r55, %r56, %r46;
	shl.b32 	%r13, %r5, 2;
	mad.lo.s32 	%r54, %r5, 3, %r56;
	add.s32 	%r53, %r5, %r56;
$L__BB3_8:
	mul.wide.u32 	%rd21, %r56, 16;
	add.s64 	%rd17, %rd2, %rd21;
	// begin inline asm
	ld.global.nc.v4.f32 {%f5,%f6,%f7,%f8}, [%rd17];
	// end inline asm
	add.s64 	%rd22, %rd1, %rd21;
	st.global.v4.f32 	[%rd22], {%f5, %f6, %f7, %f8};
	add.s32 	%r47, %r56, %r5;
	mul.wide.u32 	%rd23, %r53, 16;
	add.s64 	%rd18, %rd2, %rd23;
	// begin inline asm
	ld.global.nc.v4.f32 {%f9,%f10,%f11,%f12}, [%rd18];
	// end inline asm
	add.s64 	%rd24, %rd1, %rd23;
	st.global.v4.f32 	[%rd24], {%f9, %f10, %f11, %f12};
	add.s32 	%r48, %r47, %r5;
	mul.wide.u32 	%rd25, %r55, 16;
	add.s64 	%rd19, %rd2, %rd25;
	// begin inline asm
	ld.global.nc.v4.f32 {%f13,%f14,%f15,%f16}, [%rd19];
	// end inline asm
	add.s64 	%rd26, %rd1, %rd25;
	st.global.v4.f32 	[%rd26], {%f13, %f14, %f15, %f16};
	add.s32 	%r49, %r48, %r5;
	mul.wide.u32 	%rd27, %r54, 16;
	add.s64 	%rd20, %rd2, %rd27;
	// begin inline asm
	ld.global.nc.v4.f32 {%f17,%f18,%f19,%f20}, [%rd20];
	// end inline asm
	add.s64 	%rd28, %rd1, %rd27;
	st.global.v4.f32 	[%rd28], {%f17, %f18, %f19, %f20};
	add.s32 	%r56, %r49, %r5;
	add.s32 	%r55, %r55, %r13;
	add.s32 	%r54, %r54, %r13;
	add.s32 	%r53, %r53, %r13;
	setp.lt.s32 	%p8, %r56, %r3;
	@%p8 bra 	$L__BB3_8;
$L__BB3_9:
	shl.b32 	%r50, %r3, 2;
	add.s32 	%r57, %r50, %r4;
	setp.ge.s32 	%p9, %r57, %r29;
	@%p9 bra 	$L__BB3_12;
	mov.u32 	%r25, %ntid.x;
$L__BB3_11:
	mul.wide.s32 	%rd30, %r57, 4;
	add.s64 	%rd29, %rd2, %rd30;
	// begin inline asm
	ld.global.nc.f32 %f21, [%rd29];
	// end inline asm
	add.s64 	%rd31, %rd1, %rd30;
	st.global.f32 	[%rd31], %f21;
	add.s32 	%r57, %r57, %r25;
	setp.lt.s32 	%p10, %r57, %r29;
	@%p10 bra 	$L__BB3_11;
$L__BB3_12:
	ret;

}
	// .globl	_ZN9optimized18emb_kernel_cu_fp16EiiiPKiPK6__halfPf
.visible .entry _ZN9optimized18emb_kernel_cu_fp16EiiiPKiPK6__halfPf(
	.param .u32 _ZN9optimized18emb_kernel_cu_fp16EiiiPKiPK6__halfPf_param_0,
	.param .u32 _ZN9optimized18emb_kernel_cu_fp16EiiiPKiPK6__halfPf_param_1,
	.param .u32 _ZN9optimized18emb_kernel_cu_fp16EiiiPKiPK6__halfPf_param_2,
	.param .u64 .ptr .align 1 _ZN9optimized18emb_kernel_cu_fp16EiiiPKiPK6__halfPf_param_3,
	.param .u64 .ptr .align 1 _ZN9optimized18emb_kernel_cu_fp16EiiiPKiPK6__halfPf_param_4,
	.param .u64 .ptr .align 1 _ZN9optimized18emb_kernel_cu_fp16EiiiPKiPK6__halfPf_param_5
)
{
	.reg .pred 	%p<11>;
	.reg .b16 	%rs<43>;
	.reg .b32 	%r<95>;
	.reg .b32 	%f<62>;
	.reg .b64 	%rd<49>;

	ld.param.u32 	%r43, [_ZN9optimized18emb_kernel_cu_fp16EiiiPKiPK6__halfPf_param_0];
	ld.param.u32 	%r45, [_ZN9optimized18emb_kernel_cu_fp16EiiiPKiPK6__halfPf_param_1];
	ld.param.u32 	%r44, [_ZN9optimized18emb_kernel_cu_fp16EiiiPKiPK6__halfPf_param_2];
	ld.param.u64 	%rd12, [_ZN9optimized18emb_kernel_cu_fp16EiiiPKiPK6__halfPf_param_3];
	ld.param.u64 	%rd13, [_ZN9optimized18emb_kernel_cu_fp16EiiiPKiPK6__halfPf_param_4];
	ld.param.u64 	%rd14, [_ZN9optimized18emb_kernel_cu_fp16EiiiPKiPK6__halfPf_param_5];
	cvta.to.global.u64 	%rd1, %rd14;
	mov.u32 	%r1, %ctaid.x;
	setp.ge.s32 	%p1, %r1, %r45;
	@%p1 bra 	$L__BB4_12;
	mul.wide.u32 	%rd16, %r1, 4;
	add.s64 	%rd15, %rd12, %rd16;
	// begin inline asm
	ld.global.nc.s32 %r46, [%rd15];
	// end inline asm
	setp.ge.s32 	%p2, %r46, %r43;
	@%p2 bra 	$L__BB4_12;
	mul.lo.s32 	%r3, %r44, %r1;
	mul.wide.s32 	%rd17, %r3, 4;
	add.s64 	%rd2, %rd1, %rd17;
	mul.lo.s32 	%r4, %r46, %r44;
	mul.wide.s32 	%rd18, %r4, 2;
	add.s64 	%rd3, %rd13, %rd18;
	shr.s32 	%r47, %r44, 31;
	shr.u32 	%r48, %r47, 29;
	add.s32 	%r49, %r44, %r48;
	shr.s32 	%r5, %r49, 3;
	mov.u32 	%r6, %tid.x;
	setp.ge.s32 	%p3, %r6, %r5;
	@%p3 bra 	$L__BB4_9;
	mov.u32 	%r7, %ntid.x;
	add.s32 	%r50, %r6, %r7;
	max.u32 	%r51, %r5, %r50;
	setp.lt.u32 	%p4, %r50, %r5;
	selp.u32 	%r52, 1, 0, %p4;
	add.s32 	%r53, %r50, %r52;
	sub.s32 	%r54, %r51, %r53;
	div.u32 	%r55, %r54, %r7;
	add.s32 	%r8, %r55, %r52;
	and.b32  	%r56, %r8, 3;
	setp.eq.s32 	%p5, %r56, 3;
	mov.u32 	%r93, %r6;
	@%p5 bra 	$L__BB4_6;
	add.s32 	%r57, %r8, 1;
	and.b32  	%r58, %r57, 3;
	mul.wide.u32 	%rd19, %r6, 32;
	add.s64 	%rd21, %rd19, %rd17;
	add.s64 	%rd22, %rd21, %rd1;
	add.s64 	%rd48, %rd22, 16;
	mul.wide.u32 	%rd5, %r7, 32;
	mul.wide.u32 	%rd23, %r6, 16;
	add.s64 	%rd25, %rd23, %rd18;
	add.s64 	%rd47, %rd13, %rd25;
	mul.wide.u32 	%rd7, %r7, 16;
	neg.s32 	%r84, %r58;
	mad.lo.s32 	%r93, %r7, %r58, %r6;
$L__BB4_5:
	.pragma "nounroll";
	// begin inline asm
	ld.global.nc.v4.f32 {%f1,%f2,%f3,%f4}, [%rd47];
	// end inline asm
	mov.b32 	%r59, %f1;
	mov.b32 	{%rs1, %rs2}, %r59;
	// begin inline asm
	{  cvt.f32.f16 %f5, %rs1;}

	// end inline asm
	// begin inline asm
	{  cvt.f32.f16 %f6, %rs2;}

	// end inline asm
	mov.b32 	%r60, %f2;
	mov.b32 	{%rs3, %rs4}, %r60;
	// begin inline asm
	{  cvt.f32.f16 %f7, %rs3;}

	// end inline asm
	// begin inline asm
	{  cvt.f32.f16 %f8, %rs4;}

	// end inline asm
	mov.b32 	%r61, %f3;
	mov.b32 	{%rs5, %rs6}, %r61;
	// begin inline asm
	{  cvt.f32.f16 %f9, %rs5;}

	// end inline asm
	// begin inline asm
	{  cvt.f32.f16 %f10, %rs6;}

	// end inline asm
	mov.b32 	%r62, %f4;
	mov.b32 	{%rs7, %rs8}, %r62;
	// begin inline asm
	{  cvt.f32.f16 %f11, %rs7;}

	// end inline asm
	// begin inline asm
	{  cvt.f32.f16 %f12, %rs8;}

	// end inline asm
	st.global.v4.f32 	[%rd48+-16], {%f5, %f6, %f7, %f8};
	st.global.v4.f32 	[%rd48], {%f9, %f10, %f11, %f12};
	add.s64 	%rd48, %rd48, %rd5;
	add.s64 	%rd47, %rd47, %rd7;
	add.s32 	%r84, %r84, 1;
	setp.ne.s32 	%p6, %r84, 0;
	@%p6 bra 	$L__BB4_5;
$L__BB4_6:
	setp.lt.u32 	%p7, %r8, 3;
	@%p7 bra 	$L__BB4_9;
	shl.b32 	%r63, %r7, 1;
	add.s32 	%r92, %r93, %r63;
	shl.b32 	%r15, %r7, 2;
	shl.b32 	%r86, %r93, 1;
	add.s32 	%r91, %r15, %r86;
	shl.b32 	%r18, %r7, 3;
	mad.lo.s32 	%r90, %r7, 3, %r93;
	mad.lo.s32 	%r89, %r7, 6, %r86;
	add.s32 	%r87, %r7, %r93;
	shl.b32 	%r88, %r87, 1;
$L__BB4_8:
	mul.wide.u32 	%rd31, %r93, 16;
	add.s64 	%rd27, %rd3, %rd31;
	// begin inline asm
	ld.global.nc.v4.f32 {%f13,%f14,%f15,%f16}, [%rd27];
	// end inline asm
	mov.b32 	%r64, %f13;
	mov.b32 	{%rs9, %rs10}, %r64;
	// begin inline asm
	{  cvt.f32.f16 %f17, %rs9;}

	// end inline asm
	// begin inline asm
	{  cvt.f32.f16 %f18, %rs10;}

	// end inline asm
	mov.b32 	%r65, %f14;
	mov.b32 	{%rs11, %rs12}, %r65;
	// begin inline asm
	{  cvt.f32.f16 %f19, %rs11;}

	// end inline asm
	// begin inline asm
	{  cvt.f32.f16 %f20, %rs12;}

	// end inline asm
	mov.b32 	%r66, %f15;
	mov.b32 	{%rs13, %rs14}, %r66;
	// begin inline asm
	{  cvt.f32.f16 %f21, %rs13;}

	// end inline asm
	// begin inline asm
	{  cvt.f32.f16 %f22, %rs14;}

	// end inline asm
	mov.b32 	%r67, %f16;
	mov.b32 	{%rs15, %rs16}, %r67;
	// begin inline asm
	{  cvt.f32.f16 %f23, %rs15;}

	// end inline asm
	// begin inline asm
	{  cvt.f32.f16 %f24, %rs16;}

	// end inline asm
	mul.wide.u32 	%rd32, %r86, 16;
	add.s64 	%rd33, %rd2, %rd32;
	st.global.v4.f32 	[%rd33], {%f17, %f18, %f19, %f20};
	st.global.v4.f32 	[%rd33+16], {%f21, %f22, %f23, %f24};
	add.s32 	%r68, %r93, %r7;
	mul.wide.u32 	%rd34, %r87, 16;
	add.s64 	%rd28, %rd3, %rd34;
	// begin inline asm
	ld.global.nc.v4.f32 {%f25,%f26,%f27,%f28}, [%rd28];
	// end inline asm
	mov.b32 	%r69, %f25;
	mov.b32 	{%rs17, %rs18}, %r69;
	// begin inline asm
	{  cvt.f32.f16 %f29, %rs17;}

	// end inline asm
	// begin inline asm
	{  cvt.f32.f16 %f30, %rs18;}

	// end inline asm
	mov.b32 	%r70, %f26;
	mov.b32 	{%rs19, %rs20}, %r70;
	// begin inline asm
	{  cvt.f32.f16 %f31, %rs19;}

	// end inline asm
	// begin inline asm
	{  cvt.f32.f16 %f32, %rs20;}

	// end inline asm
	mov.b32 	%r71, %f27;
	mov.b32 	{%rs21, %rs22}, %r71;
	// begin inline asm
	{  cvt.f32.f16 %f33, %rs21;}

	// end inline asm
	// begin inline asm
	{  cvt.f32.f16 %f34, %rs22;}

	// end inline asm
	mov.b32 	%r72, %f28;
	mov.b32 	{%rs23, %rs24}, %r72;
	// begin inline asm
	{  cvt.f32.f16 %f35, %rs23;}

	// end inline asm
	// begin inline asm
	{  cvt.f32.f16 %f36, %rs24;}

	// end inline asm
	mul.wide.u32 	%rd35, %r88, 16;
	add.s64 	%rd36, %rd2, %rd35;
	st.global.v4.f32 	[%rd36], {%f29, %f30, %f31, %f32};
	st.global.v4.f32 	[%rd36+16], {%f33, %f34, %f35, %f36};
	add.s32 	%r73, %r68, %r7;
	mul.wide.u32 	%rd37, %r92, 16;
	add.s64 	%rd29, %rd3, %rd37;
	// begin inline asm
	ld.global.nc.v4.f32 {%f37,%f38,%f39,%f40}, [%rd29];
	// end inline asm
	mov.b32 	%r74, %f37;
	mov.b32 	{%rs25, %rs26}, %r74;
	// begin inline asm
	{  cvt.f32.f16 %f41, %rs25;}

	// end inline asm
	// begin inline asm
	{  cvt.f32.f16 %f42, %rs26;}

	// end inline asm
	mov.b32 	%r75, %f38;
	mov.b32 	{%rs27, %rs28}, %r75;
	// begin inline asm
	{  cvt.f32.f16 %f43, %rs27;}

	// end inline asm
	// begin inline asm
	{  cvt.f32.f16 %f44, %rs28;}

	// end inline asm
	mov.b32 	%r76, %f39;
	mov.b32 	{%rs29, %rs30}, %r76;
	// begin inline asm
	{  cvt.f32.f16 %f45, %rs29;}

	// end inline asm
	// begin inline asm
	{  cvt.f32.f16 %f46, %rs30;}

	// end inline asm
	mov.b32 	%r77, %f40;
	mov.b32 	{%rs31, %rs32}, %r77;
	// begin inline asm
	{  cvt.f32.f16 %f47, %rs31;}

	// end inline asm
	// begin inline asm
	{  cvt.f32.f16 %f48, %rs32;}

	// end inline asm
	mul.wide.u32 	%rd38, %r91, 16;
	add.s64 	%rd39, %rd2, %rd38;
	st.global.v4.f32 	[%rd39], {%f41, %f42, %f43, %f44};
	st.global.v4.f32 	[%rd39+16], {%f45, %f46, %f47, %f48};
	add.s32 	%r78, %r73, %r7;
	mul.wide.u32 	%rd40, %r90, 16;
	add.s64 	%rd30, %rd3, %rd40;
	// begin inline asm
	ld.global.nc.v4.f32 {%f49,%f50,%f51,%f52}, [%rd30];
	// end inline asm
	mov.b32 	%r79, %f49;
	mov.b32 	{%rs33, %rs34}, %r79;
	// begin inline asm
	{  cvt.f32.f16 %f53, %rs33;}

	// end inline asm
	// begin inline asm
	{  cvt.f32.f16 %f54, %rs34;}

	// end inline asm
	mov.b32 	%r80, %f50;
	mov.b32 	{%rs35, %rs36}, %r80;
	// begin inline asm
	{  cvt.f32.f16 %f55, %rs35;}

	// end inline asm
	// begin inline asm
	{  cvt.f32.f16 %f56, %rs36;}

	// end inline asm
	mov.b32 	%r81, %f51;
	mov.b32 	{%rs37, %rs38}, %r81;
	// begin inline asm
	{  cvt.f32.f16 %f57, %rs37;}

	// end inline asm
	// begin inline asm
	{  cvt.f32.f16 %f58, %rs38;}

	// end inline asm
	mov.b32 	%r82, %f52;
	mov.b32 	{%rs39, %rs40}, %r82;
	// begin inline asm
	{  cvt.f32.f16 %f59, %rs39;}

	// end inline asm
	// begin inline asm
	{  cvt.f32.f16 %f60, %rs40;}

	// end inline asm
	mul.wide.u32 	%rd41, %r89, 16;
	add.s64 	%rd42, %rd2, %rd41;
	st.global.v4.f32 	[%rd42], {%f53, %f54, %f55, %f56};
	st.global.v4.f32 	[%rd42+16], {%f57, %f58, %f59, %f60};
	add.s32 	%r93, %r78, %r7;
	add.s32 	%r92, %r92, %r15;
	add.s32 	%r91, %r91, %r18;
	add.s32 	%r90, %r90, %r15;
	add.s32 	%r89, %r89, %r18;
	add.s32 	%r88, %r88, %r18;
	add.s32 	%r87, %r87, %r15;
	add.s32 	%r86, %r86, %r18;
	setp.lt.s32 	%p8, %r93, %r5;
	@%p8 bra 	$L__BB4_8;
$L__BB4_9:
	shl.b32 	%r83, %r5, 3;
	add.s32 	%r94, %r83, %r6;
	setp.ge.s32 	%p9, %r94, %r44;
	@%p9 bra 	$L__BB4_12;
	mov.u32 	%r40, %ntid.x;
$L__BB4_11:
	mul.wide.s32 	%rd44, %r94, 2;
	add.s64 	%rd43, %rd3, %rd44;
	// begin inline asm
	ld.global.nc.b16 %rs41, [%rd43];
	// end inline asm
	// begin inline asm
	{  cvt.f32.f16 %f61, %rs41;}

	// end inline asm
	mul.wide.s32 	%rd45, %r94, 4;
	add.s64 	%rd46, %rd2, %rd45;
	st.global.f32 	[%rd46], %f61;
	add.s32 	%r94, %r94, %r40;
	setp.lt.s32 	%p10, %r94, %r44;
	@%p10 bra 	$L__BB4_11;
$L__BB4_12:
	ret;

}
	// .globl	_ZN9optimized28emb_kernel_cu_pure_fp16_implEiiiPKiPK6__halfPS2_
.visible .entry _ZN9optimized28emb_kernel_cu_pure_fp16_implEiiiPKiPK6__halfPS2_(
	.param .u32 _ZN9optimized28emb_kernel_cu_pure_fp16_implEiiiPKiPK6__halfPS2__param_0,
	.param .u32 _ZN9optimized28emb_kernel_cu_pure_fp16_implEiiiPKiPK6__halfPS2__param_1,
	.param .u32 _ZN9optimized28emb_kernel_cu_pure_fp16_implEiiiPKiPK6__halfPS2__param_2,
	.param .u64 .ptr .align 1 _ZN9optimized28emb_kernel_cu_pure_fp16_implEiiiPKiPK6__halfPS2__param_3,
	.param .u64 .ptr .align 1 _ZN9optimized28emb_kernel_cu_pure_fp16_implEiiiPKiPK6__halfPS2__param_4,
	.param .u64 .ptr .align 1 _ZN9optimized28emb_kernel_cu_pure_fp16_implEiiiPKiPK6__halfPS2__param_5
)
{
	.reg .pred 	%p<11>;
	.reg .b16 	%rs<2>;
	.reg .b32 	%r<56>;
	.reg .b32 	%f<21>;
	.reg .b64 	%rd<37>;

	ld.param.u32 	%r28, [_ZN9optimized28emb_kernel_cu_pure_fp16_implEiiiPKiPK6__halfPS2__param_0];
	ld.param.u32 	%r30, [_ZN9optimized28emb_kernel_cu_pure_fp16_implEiiiPKiPK6__halfPS2__param_1];
	ld.param.u32 	%r29, [_ZN9optimized28emb_kernel_cu_pure_fp16_implEiiiPKiPK6__halfPS2__param_2];
	ld.param.u64 	%rd8, [_ZN9optimized28emb_kernel_cu_pure_fp16_implEiiiPKiPK6__halfPS2__param_3];
	ld.param.u64 	%rd9, [_ZN9optimized28emb_kernel_cu_pure_fp16_implEiiiPKiPK6__halfPS2__param_4];
	ld.param.u64 	%rd10, [_ZN9optimized28emb_kernel_cu_pure_fp16_implEiiiPKiPK6__halfPS2__param_5];
	mov.u32 	%r1, %ctaid.x;
	setp.ge.s32 	%p1, %r1, %r30;
	@%p1 bra 	$L__BB5_12;
	cvt.u64.u32 	%rd1, %r1;
	mul.wide.u32 	%rd12, %r1, 4;
	add.s64 	%rd11, %rd8, %rd12;
	// begin inline asm
	ld.global.nc.s32 %r31, [%rd11];
	// end inline asm
	setp.ge.s32 	%p2, %r31, %r28;
	@%p2 bra 	$L__BB5_12;
	cvt.s64.s32 	%rd13, %r29;
	mul.lo.s64 	%rd14, %rd13, %rd1;
	cvta.to.global.u64 	%rd15, %rd10;
	shl.b64 	%rd16, %rd14, 1;
	add.s64 	%rd2, %rd15, %rd16;
	mul.wide.s32 	%rd17, %r31, %r29;
	shl.b64 	%rd18, %rd17, 1;
	add.s64 	%rd3, %rd9, %rd18;
	shr.s32 	%r32, %r29, 31;
	shr.u32 	%r33, %r32, 29;
	add.s32 	%r34, %r29, %r33;
	shr.s32 	%r3, %r34, 3;
	mov.u32 	%r4, %tid.x;
	setp.ge.s32 	%p3, %r4, %r3;
	@%p3 bra 	$L__BB5_9;
	mov.u32 	%r5, %ntid.x;
	add.s32 	%r35, %r4, %r5;
	max.u32 	%r36, %r3, %r35;
	setp.lt.u32 	%p4, %r35, %r3;
	selp.u32 	%r37, 1, 0, %p4;
	add.s32 	%r38, %r35, %r37;
	sub.s32 	%r39, %r36, %r38;
	div.u32 	%r40, %r39, %r5;
	add.s32 	%r6, %r40, %r37;
	and.b32  	%r41, %r6, 3;
	setp.eq.s32 	%p5, %r41, 3;
	mov.u32 	%r54, %r4;
	@%p5 bra 	$L__BB5_6;
	add.s32 	%r42, %r6, 1;
	and.b32  	%r43, %r42, 3;
	mul.wide.u32 	%rd36, %r4, 16;
	mul.wide.u32 	%rd5, %r5, 16;
	neg.s32 	%r49, %r43;
	mad.lo.s32 	%r54, %r5, %r43, %r4;
$L__BB5_5:
	.pragma "nounroll";
	add.s64 	%rd19, %rd3, %rd36;
	// begin inline asm
	ld.global.nc.v4.f32 {%f1,%f2,%f3,%f4}, [%rd19];
	// end inline asm
	add.s64 	%rd20, %rd2, %rd36;
	st.global.v4.f32 	[%rd20], {%f1, %f2, %f3, %f4};
	add.s64 	%rd36, %rd36, %rd5;
	add.s32 	%r49, %r49, 1;
	setp.ne.s32 	%p6, %r49, 0;
	@%p6 bra 	$L__BB5_5;
$L__BB5_6:
	setp.lt.u32 	%p7, %r6, 3;
	@%p7 bra 	$L__BB5_9;
	shl.b32 	%r44, %r5, 1;
	add.s32 	%r53, %r54, %r44;
	shl.b32 	%r13, %r5, 2;
	mad.lo.s32 	%r52, %r5, 3, %r54;
	add.s32 	%r51, %r5, %r54;
$L__BB5_8:
	mul.wide.u32 	%rd25, %r54, 16;
	add.s64 	%rd21, %rd3, %rd25;
	// begin inline asm
	ld.global.nc.v4.f32 {%f5,%f6,%f7,%f8}, [%rd21];
	// end inline asm
	add.s64 	%rd26, %rd2, %rd25;
	st.global.v4.f32 	[%rd26], {%f5, %f6, %f7, %f8};
	add.s32 	%r45, %r54, %r5;
	mul.wide.u32 	%rd27, %r51, 16;
	add.s64 	%rd22, %rd3, %rd27;
	// begin inline asm
	ld.global.nc.v4.f32 {%f9,%f10,%f11,%f12}, [%rd22];
	// end inline asm
	add.s64 	%rd28, %rd2, %rd27;
	st.global.v4.f32 	[%rd28], {%f9, %f10, %f11, %f12};
	add.s32 	%r46, %r45, %r5;
	mul.wide.u32 	%rd29, %r53, 16;
	add.s64 	%rd23, %rd3, %rd29;
	// begin inline asm
	ld.global.nc.v4.f32 {%f13,%f14,%f15,%f16}, [%rd23];
	// end inline asm
	add.s64 	%rd30, %rd2, %rd29;
	st.global.v4.f32 	[%rd30], {%f13, %f14, %f15, %f16};
	add.s32 	%r47, %r46, %r5;
	mul.wide.u32 	%rd31, %r52, 16;
	add.s64 	%rd24, %rd3, %rd31;
	// begin inline asm
	ld.global.nc.v4.f32 {%f17,%f18,%f19,%f20}, [%rd24];
	// end inline asm
	add.s64 	%rd32, %rd2, %rd31;
	st.global.v4.f32 	[%rd32], {%f17, %f18, %f19, %f20};
	add.s32 	%r54, %r47, %r5;
	add.s32 	%r53, %r53, %r13;
	add.s32 	%r52, %r52, %r13;
	add.s32 	%r51, %r51, %r13;
	setp.lt.s32 	%p8, %r54, %r3;
	@%p8 bra 	$L__BB5_8;
$L__BB5_9:
	shl.b32 	%r48, %r3, 3;
	add.s32 	%r55, %r48, %r4;
	setp.ge.s32 	%p9, %r55, %r29;
	@%p9 bra 	$L__BB5_12;
	mov.u32 	%r25, %ntid.x;
$L__BB5_11:
	mul.wide.s32 	%rd34, %r55, 2;
	add.s64 	%rd33, %rd3, %rd34;
	// begin inline asm
	ld.global.nc.b16 %rs1, [%rd33];
	// end inline asm
	add.s64 	%rd35, %rd2, %rd34;
	st.global.u16 	[%rd35], %rs1;
	add.s32 	%r55, %r55, %r25;
	setp.lt.s32 	%p10, %r55, %r29;
	@%p10 bra 	$L__BB5_11;
$L__BB5_12:
	ret;

}


// ===== COMPILED SASS (sm_100) =====

	.target	sm_100

	.elftype	@"ET_EXEC"


//--------------------- .note.nv.tkinfo           --------------------------
	.section	.note.nv.tkinfo,"",@"SHT_NOTE"
	.sectionflags	@"SHF_NOTE_NV_TKINFO"
	.tkinfo
        /*0018*/ 	.word	0x00000002
        /*0030*/ 	.string	""
        /*0030*/ 	.string	"ptxas"
        /*0030*/ 	.string	"Cuda compilation tools, release 13.0, V13.0.88"
        /*0030*/ 	.string	"Build cuda_13.0.r13.0/compiler.36424714_0"
        /*0030*/ 	.string	"-arch sm_100 -m 64 "



//--------------------- .note.nv.cuinfo           --------------------------
	.section	.note.nv.cuinfo,"",@"SHT_NOTE"
	.sectionflags	@"SHF_NOTE_NV_CUINFO"
        /*0018*/ 	.short	0x0002
        /*001a*/ 	.short	0x0064
        /*001c*/ 	.short	0x0082
	.zero		2


//--------------------- .nv.info                  --------------------------
	.section	.nv.info,"",@"SHT_CUDA_INFO"
	.align	4


	//----- nvinfo : EIATTR_REGCOUNT
	.align		4
        /*0000*/ 	.byte	0x04, 0x2f
        /*0002*/ 	.short	(.L_1 - .L_0)
	.align		4
.L_0:
        /*0004*/ 	.word	index@(_ZN8original18emb_kernel_cu_fp32EiiiPKiPKfPf)
        /*0008*/ 	.word	0x0000000b


	//----- nvinfo : EIATTR_FRAME_SIZE
	.align		4
.L_1:
        /*000c*/ 	.byte	0x04, 0x11
        /*000e*/ 	.short	(.L_3 - .L_2)
	.align		4
.L_2:
        /*0010*/ 	.word	index@(_ZN8original18emb_kernel_cu_fp32EiiiPKiPKfPf)
        /*0014*/ 	.word	0x00000000


	//----- nvinfo : EIATTR_REGCOUNT
	.align		4
.L_3:
        /*0018*/ 	.byte	0x04, 0x2f
        /*001a*/ 	.short	(.L_5 - .L_4)
	.align		4
.L_4:
        /*001c*/ 	.word	index@(_ZN8original18emb_kernel_cu_fp16EiiiPKiPK6__halfPf)
        /*0020*/ 	.word	0x00000020


	//----- nvinfo : EIATTR_FRAME_SIZE
	.align		4
.L_5:
        /*0024*/ 	.byte	0x04, 0x11
        /*0026*/ 	.short	(.L_7 - .L_6)
	.align		4
.L_6:
        /*0028*/ 	.word	index@(_ZN8original18emb_kernel_cu_fp16EiiiPKiPK6__halfPf)
        /*002c*/ 	.word	0x00000000


	//----- nvinfo : EIATTR_REGCOUNT
	.align		4
.L_7:
        /*0030*/ 	.byte	0x04, 0x2f
        /*0032*/ 	.short	(.L_9 - .L_8)
	.align		4
.L_8:
        /*0034*/ 	.word	index@(_ZN8original28emb_kernel_cu_pure_fp16_implEiiiPKiPK6__halfPS2_)
        /*0038*/ 	.word	0x00000020


	//----- nvinfo : EIATTR_FRAME_SIZE
	.align		4
.L_9:
        /*003c*/ 	.byte	0x04, 0x11
        /*003e*/ 	.short	(.L_11 - .L_10)
	.align		4
.L_10:
        /*0040*/ 	.word	index@(_ZN8original28emb_kernel_cu_pure_fp16_implEiiiPKiPK6__halfPS2_)
        /*0044*/ 	.word	0x00000000


	//----- nvinfo : EIATTR_REGCOUNT
	.align		4
.L_11:
        /*0048*/ 	.byte	0x04, 0x2f
        /*004a*/ 	.short	(.L_13 - .L_12)
	.align		4
.L_12:
        /*004c*/ 	.word	index@(_ZN9optimized18emb_kernel_cu_fp32EiiiPKiPKfPf)
        /*0050*/ 	.word	0x00000020


	//----- nvinfo : EIATTR_FRAME_SIZE
	.align		4
.L_13:
        /*0054*/ 	.byte	0x04, 0x11
        /*0056*/ 	.short	(.L_15 - .L_14)
	.align		4
.L_14:
        /*0058*/ 	.word	index@(_ZN9optimized18emb_kernel_cu_fp32EiiiPKiPKfPf)
        /*005c*/ 	.word	0x00000000


	//----- nvinfo : EIATTR_REGCOUNT
	.align		4
.L_15:
        /*0060*/ 	.byte	0x04, 0x2f
        /*0062*/ 	.short	(.L_17 - .L_16)
	.align		4
.L_16:
        /*0064*/ 	.word	index@(_ZN9optimized18emb_kernel_cu_fp16EiiiPKiPK6__halfPf)
        /*0068*/ 	.word	0x00000024


	//----- nvinfo : EIATTR_FRAME_SIZE
	.align		4
.L_17:
        /*006c*/ 	.byte	0x04, 0x11
        /*006e*/ 	.short	(.L_19 - .L_18)
	.align		4
.L_18:
        /*0070*/ 	.word	index@(_ZN9optimized18emb_kernel_cu_fp16EiiiPKiPK6__halfPf)
        /*0074*/ 	.word	0x00000000


	//----- nvinfo : EIATTR_REGCOUNT
	.align		4
.L_19:
        /*0078*/ 	.byte	0x04, 0x2f
        /*007a*/ 	.short	(.L_21 - .L_20)
	.align		4
.L_20:
        /*007c*/ 	.word	index@(_ZN9optimized28emb_kernel_cu_pure_fp16_implEiiiPKiPK6__halfPS2_)
        /*0080*/ 	.word	0x00000020


	//----- nvinfo : EIATTR_FRAME_SIZE
	.align		4
.L_21:
        /*0084*/ 	.byte	0x04, 0x11
        /*0086*/ 	.short	(.L_23 - .L_22)
	.align		4
.L_22:
        /*0088*/ 	.word	index@(_ZN9optimized28emb_kernel_cu_pure_fp16_implEiiiPKiPK6__halfPS2_)
        /*008c*/ 	.word	0x00000000


	//----- nvinfo : EIATTR_MIN_STACK_SIZE
	.align		4
.L_23:
        /*0090*/ 	.byte	0x04, 0x12
        /*0092*/ 	.short	(.L_25 - .L_24)
	.align		4
.L_24:
        /*0094*/ 	.word	index@(_ZN9optimized28emb_kernel_cu_pure_fp16_implEiiiPKiPK6__halfPS2_)
        /*0098*/ 	.word	0x00000000


	//----- nvinfo : EIATTR_MIN_STACK_SIZE
	.align		4
.L_25:
        /*009c*/ 	.byte	0x04, 0x12
        /*009e*/ 	.short	(.L_27 - .L_26)
	.align		4
.L_26:
        /*00a0*/ 	.word	index@(_ZN9optimized18emb_kernel_cu_fp16EiiiPKiPK6__halfPf)
        /*00a4*/ 	.word	0x00000000


	//----- nvinfo : EIATTR_MIN_STACK_SIZE
	.align		4
.L_27:
        /*00a8*/ 	.byte	0x04, 0x12
        /*00aa*/ 	.short	(.L_29 - .L_28)
	.align		4
.L_28:
        /*00ac*/ 	.word	index@(_ZN9optimized18emb_kernel_cu_fp32EiiiPKiPKfPf)
        /*00b0*/ 	.word	0x00000000


	//----- nvinfo : EIATTR_MIN_STACK_SIZE
	.align		4
.L_29:
        /*00b4*/ 	.byte	0x04, 0x12
        /*00b6*/ 	.short	(.L_31 - .L_30)
	.align		4
.L_30:
        /*00b8*/ 	.word	index@(_ZN8original28emb_kernel_cu_pure_fp16_implEiiiPKiPK6__halfPS2_)
        /*00bc*/ 	.word	0x00000000


	//----- nvinfo : EIATTR_MIN_STACK_SIZE
	.align		4
.L_31:
        /*00c0*/ 	.byte	0x04, 0x12
        /*00c2*/ 	.short	(.L_33 - .L_32)
	.align		4
.L_32:
        /*00c4*/ 	.word	index@(_ZN8original18emb_kernel_cu_fp16EiiiPKiPK6__halfPf)
        /*00c8*/ 	.word	0x00000000


	//----- nvinfo : EIATTR_MIN_STACK_SIZE
	.align		4
.L_33:
        /*00cc*/ 	.byte	0x04, 0x12
        /*00ce*/ 	.short	(.L_35 - .L_34)
	.align		4
.L_34:
        /*00d0*/ 	.word	index@(_ZN8original18emb_kernel_cu_fp32EiiiPKiPKfPf)
        /*00d4*/ 	.word	0x00000000
.L_35:


//--------------------- .nv.compat                --------------------------
	.section	.nv.compat,"",@"SHT_CUDA_COMPAT_INFO"
	.align	4
        /*0000*/ 	.byte	0x02, 0x09, 0x00, 0x00, 0x02, 0x02, 0x01, 0x00, 0x02, 0x05, 0x05, 0x00, 0x03, 0x07, 0x01, 0x01
        /*0010*/ 	.byte	0x02, 0x03, 0x00, 0x00, 0x02, 0x06, 0x01, 0x00, 0x04, 0x0b, 0x08, 0x00, 0x09, 0x00, 0x00, 0x00
        /*0020*/ 	.byte	0x00, 0x00, 0x00, 0x00


//--------------------- .nv.info._ZN9optimized28emb_kernel_cu_pure_fp16_implEiiiPKiPK6__halfPS2_ --------------------------
	.section	.nv.info._ZN9optimized28emb_kernel_cu_pure_fp16_implEiiiPKiPK6__halfPS2_,"",@"SHT_CUDA_INFO"
	.sectionflags	@""
	.align	4


	//----- nvinfo : EIATTR_CUDA_API_VERSION
	.align		4
        /*0000*/ 	.byte	0x04, 0x37
        /*0002*/ 	.short	(.L_37 - .L_36)
.L_36:
        /*0004*/ 	.word	0x00000082


	//----- nvinfo : EIATTR_KPARAM_INFO
	.align		4
.L_37:
        /*0008*/ 	.byte	0x04, 0x17
        /*000a*/ 	.short	(.L_39 - .L_38)
.L_38:
        /*000c*/ 	.word	0x00000000
        /*0010*/ 	.short	0x0005
        /*0012*/ 	.short	0x0020
        /*0014*/ 	.byte	0x00, 0xf5, 0x21, 0x00


	//----- nvinfo : EIATTR_KPARAM_INFO
	.align		4
.L_39:
        /*0018*/ 	.byte	0x04, 0x17
        /*001a*/ 	.short	(.L_41 - .L_40)
.L_40:
        /*001c*/ 	.word	0x00000000
        /*0020*/ 	.short	0x0004
        /*0022*/ 	.short	0x0018
        /*0024*/ 	.byte	0x00, 0xf5, 0x21, 0x00


	//----- nvinfo : EIATTR_KPARAM_INFO
	.align		4
.L_41:
        /*0028*/ 	.byte	0x04, 0x17
        /*002a*/ 	.short	(.L_43 - .L_42)
.L_42:
        /*002c*/ 	.word	0x00000000
        /*0030*/ 	.short	0x0003
        /*0032*/ 	.short	0x0010
        /*0034*/ 	.byte	0x00, 0xf5, 0x21, 0x00


	//----- nvinfo : EIATTR_KPARAM_INFO
	.align		4
.L_43:
        /*0038*/ 	.byte	0x04, 0x17
        /*003a*/ 	.short	(.L_45 - .L_44)
.L_44:
        /*003c*/ 	.word	0x00000000
        /*0040*/ 	.short	0x0002
        /*0042*/ 	.short	0x0008
        /*0044*/ 	.byte	0x00, 0xf0, 0x11, 0x00


	//----- nvinfo : EIATTR_KPARAM_INFO
	.align		4
.L_45:
        /*0048*/ 	.byte	0x04, 0x17
        /*004a*/ 	.short	(.L_47 - .L_46)
.L_46:
        /*004c*/ 	.word	0x00000000
        /*0050*/ 	.short	0x0001
        /*0052*/ 	.short	0x0004
        /*0054*/ 	.byte	0x00, 0xf0, 0x11, 0x00


	//----- nvinfo : EIATTR_KPARAM_INFO
	.align		4
.L_47:
        /*0058*/ 	.byte	0x04, 0x17
        /*005a*/ 	.short	(.L_49 - .L_48)
.L_48:
        /*005c*/ 	.word	0x00000000
        /*0060*/ 	.short	0x0000
        /*0062*/ 	.short	0x0000
        /*0064*/ 	.byte	0x00, 0xf0, 0x11, 0x00


	//----- nvinfo : EIATTR_SPARSE_MMA_MASK
	.align		4
.L_49:
        /*0068*/ 	.byte	0x03, 0x50
        /*006a*/ 	.short	0x0000


	//----- nvinfo : EIATTR_MAXREG_COUNT
	.align		4
        /*006c*/ 	.byte	0x03, 0x1b
        /*006e*/ 	.short	0x00ff


	//----- nvinfo : EIATTR_MERCURY_ISA_VERSION
	.align		4
        /*0070*/ 	.byte	0x03, 0x5f
        /*0072*/ 	.short	0x0101


	//----- nvinfo : EIATTR_VRC_CTA_INIT_COUNT
	.align		4
        /*0074*/ 	.byte	0x02, 0x4a
	.zero		1
	.zero		1


	//----- nvinfo : EIATTR_EXIT_INSTR_OFFSETS
	.align		4
        /*0078*/ 	.byte	0x04, 0x1c
        /*007a*/ 	.short	(.L_51 - .L_50)


	//   ....[0]....
.L_50:
        /*007c*/ 	.word	0x00000040


	//   ....[1]....
        /*0080*/ 	.word	0x000000b0


	//   ....[2]....
        /*0084*/ 	.word	0x000006c0


	//   ....[3]....
        /*0088*/ 	.word	0x00000750


	//----- nvinfo : EIATTR_CRS_STACK_SIZE
	.align		4
.L_51:
        /*008c*/ 	.byte	0x04, 0x1e
        /*008e*/ 	.short	(.L_53 - .L_52)
.L_52:
        /*0090*/ 	.word	0x00000000


	//----- nvinfo : EIATTR_CBANK_PARAM_SIZE
	.align		4
.L_53:
        /*0094*/ 	.byte	0x03, 0x19
        /*0096*/ 	.short	0x0028


	//----- nvinfo : EIATTR_PARAM_CBANK
	.align		4
        /*0098*/ 	.byte	0x04, 0x0a
        /*009a*/ 	.short	(.L_55 - .L_54)
	.align		4
.L_54:
        /*009c*/ 	.word	index@(.nv.constant0._ZN9optimized28emb_kernel_cu_pure_fp16_implEiiiPKiPK6__halfPS2_)
        /*00a0*/ 	.short	0x0380
        /*00a2*/ 	.short	0x0028


	//----- nvinfo : EIATTR_SW_WAR
	.align		4
.L_55:
        /*00a4*/ 	.byte	0x04, 0x36
        /*00a6*/ 	.short	(.L_57 - .L_56)
.L_56:
        /*00a8*/ 	.word	0x00000008
.L_57:


//--------------------- .nv.info._ZN9optimized18emb_kernel_cu_fp16EiiiPKiPK6__halfPf --------------------------
	.section	.nv.info._ZN9optimized18emb_kernel_cu_fp16EiiiPKiPK6__halfPf,"",@"SHT_CUDA_INFO"
	.sectionflags	@""
	.align	4


	//----- nvinfo : EIATTR_CUDA_API_VERSION
	.align		4
        /*0000*/ 	.byte	0x04, 0x37
        /*0002*/ 	.short	(.L_59 - .L_58)
.L_58:
        /*0004*/ 	.word	0x00000082


	//----- nvinfo : EIATTR_KPARAM_INFO
	.align		4
.L_59:
        /*0008*/ 	.byte	0x04, 0x17
        /*000a*/ 	.short	(.L_61 - .L_60)
.L_60:
        /*000c*/ 	.word	0x00000000
        /*0010*/ 	.short	0x0005
        /*0012*/ 	.short	0x0020
        /*0014*/ 	.byte	0x00, 0xf5, 0x21, 0x00


	//----- nvinfo : EIATTR_KPARAM_INFO
	.align		4
.L_61:
        /*0018*/ 	.byte	0x04, 0x17
        /*001a*/ 	.short	(.L_63 - .L_62)
.L_62:
        /*001c*/ 	.word	0x00000000
        /*0020*/ 	.short	0x0004
        /*0022*/ 	.short	0x0018
        /*0024*/ 	.byte	0x00, 0xf5, 0x21, 0x00


	//----- nvinfo : EIATTR_KPARAM_INFO
	.align		4
.L_63:
        /*0028*/ 	.byte	0x04, 0x17
        /*002a*/ 	.short	(.L_65 - .L_64)
.L_64:
        /*002c*/ 	.word	0x00000000
        /*0030*/ 	.short	0x0003
        /*0032*/ 	.short	0x0010
        /*0034*/ 	.byte	0x00, 0xf5, 0x21, 0x00


	//----- nvinfo : EIATTR_KPARAM_INFO
	.align		4
.L_65:
        /*0038*/ 	.byte	0x04, 0x17
        /*003a*/ 	.short	(.L_67 - .L_66)
.L_66:
        /*003c*/ 	.word	0x00000000
        /*0040*/ 	.short	0x0002
        /*0042*/ 	.short	0x0008
        /*0044*/ 	.byte	0x00, 0xf0, 0x11, 0x00


	//----- nvinfo : EIATTR_KPARAM_INFO
	.align		4
.L_67:
        /*0048*/ 	.byte	0x04, 0x17
        /*004a*/ 	.short	(.L_69 - .L_68)
.L_68:
        /*004c*/ 	.word	0x00000000
        /*0050*/ 	.short	0x0001
        /*0052*/ 	.short	0x0004
        /*0054*/ 	.byte	0x00, 0xf0, 0x11, 0x00


	//----- nvinfo : EIATTR_KPARAM_INFO
	.align		4
.L_69:
        /*0058*/ 	.byte	0x04, 0x17
        /*005a*/ 	.short	(.L_71 - .L_70)
.L_70:
        /*005c*/ 	.word	0x00000000
        /*0060*/ 	.short	0x0000
        /*0062*/ 	.short	0x0000
        /*0064*/ 	.byte	0x00, 0xf0, 0x11, 0x00


	//----- nvinfo : EIATTR_SPARSE_MMA_MASK
	.align		4
.L_71:
        /*0068*/ 	.byte	0x03, 0x50
        /*006a*/ 	.short	0x0000


	//----- nvinfo : EIATTR_MAXREG_COUNT
	.align		4
        /*006c*/ 	.byte	0x03, 0x1b
        /*006e*/ 	.short	0x00ff


	//----- nvinfo : EIATTR_MERCURY_ISA_VERSION
	.align		4
        /*0070*/ 	.byte	0x03, 0x5f
        /*0072*/ 	.short	0x0101


	//----- nvinfo : EIATTR_VRC_CTA_INIT_COUNT
	.align		4
        /*0074*/ 	.byte	0x02, 0x4a
	.zero		1
	.zero		1


	//----- nvinfo : EIATTR_EXIT_INSTR_OFFSETS
	.align		4
        /*0078*/ 	.byte	0x04, 0x1c
        /*007a*/ 	.short	(.L_73 - .L_72)


	//   ....[0]....
.L_72:
        /*007c*/ 	.word	0x00000040


	//   ....[1]....
        /*0080*/ 	.word	0x000000b0


	//   ....[2]....
        /*0084*/ 	.word	0x00000a60


	//   ....[3]....
        /*0088*/ 	.word	0x00000b00


	//----- nvinfo : EIATTR_CRS_STACK_SIZE
	.align		4
.L_73:
        /*008c*/ 	.byte	0x04, 0x1e
        /*008e*/ 	.short	(.L_75 - .L_74)
.L_74:
        /*0090*/ 	.word	0x00000000


	//----- nvinfo : EIATTR_CBANK_PARAM_SIZE
	.align		4
.L_75:
        /*0094*/ 	.byte	0x03, 0x19
        /*0096*/ 	.short	0x0028


	//----- nvinfo : EIATTR_PARAM_CBANK
	.align		4
        /*0098*/ 	.byte	0x04, 0x0a
        /*009a*/ 	.short	(.L_77 - .L_76)
	.align		4
.L_76:
        /*009c*/ 	.word	index@(.nv.constant0._ZN9optimized18emb_kernel_cu_fp16EiiiPKiPK6__halfPf)
        /*00a0*/ 	.short	0x0380
        /*00a2*/ 	.short	0x0028


	//----- nvinfo : EIATTR_SW_WAR
	.align		4
.L_77:
        /*00a4*/ 	.byte	0x04, 0x36
        /*00a6*/ 	.short	(.L_79 - .L_78)
.L_78:
        /*00a8*/ 	.word	0x00000008
.L_79:


//--------------------- .nv.info._ZN9optimized18emb_kernel_cu_fp32EiiiPKiPKfPf --------------------------
	.section	.nv.info._ZN9optimized18emb_kernel_cu_fp32EiiiPKiPKfPf,"",@"SHT_CUDA_INFO"
	.sectionflags	@""
	.align	4


	//----- nvinfo : EIATTR_CUDA_API_VERSION
	.align		4
        /*0000*/ 	.byte	0x04, 0x37
        /*0002*/ 	.short	(.L_81 - .L_80)
.L_80:
        /*0004*/ 	.word	0x00000082


	//----- nvinfo : EIATTR_KPARAM_INFO
	.align		4
.L_81:
        /*0008*/ 	.byte	0x04, 0x17
        /*000a*/ 	.short	(.L_83 - .L_82)
.L_82:
        /*000c*/ 	.word	0x00000000
        /*0010*/ 	.short	0x0005
        /*0012*/ 	.short	0x0020
        /*0014*/ 	.byte	0x00, 0xf5, 0x21, 0x00


	//----- nvinfo : EIATTR_KPARAM_INFO
	.align		4
.L_83:
        /*0018*/ 	.byte	0x04, 0x17
        /*001a*/ 	.short	(.L_85 - .L_84)
.L_84:
        /*001c*/ 	.word	0x00000000
        /*0020*/ 	.short	0x0004
        /*0022*/ 	.short	0x0018
        /*0024*/ 	.byte	0x00, 0xf5, 0x21, 0x00


	//----- nvinfo : EIATTR_KPARAM_INFO
	.align		4
.L_85:
        /*0028*/ 	.byte	0x04, 0x17
        /*002a*/ 	.short	(.L_87 - .L_86)
.L_86:
        /*002c*/ 	.word	0x00000000
        /*0030*/ 	.short	0x0003
        /*0032*/ 	.short	0x0010
        /*0034*/ 	.byte	0x00, 0xf5, 0x21, 0x00


	//----- nvinfo : EIATTR_KPARAM_INFO
	.align		4
.L_87:
        /*0038*/ 	.byte	0x04, 0x17
        /*003a*/ 	.short	(.L_89 - .L_88)
.L_88:
        /*003c*/ 	.word	0x00000000
        /*0040*/ 	.short	0x0002
        /*0042*/ 	.short	0x0008
        /*0044*/ 	.byte	0x00, 0xf0, 0x11, 0x00


	//----- nvinfo : EIATTR_KPARAM_INFO
	.align		4
.L_89:
        /*0048*/ 	.byte	0x04, 0x17
        /*004a*/ 	.short	(.L_91 - .L_90)
.L_90:
        /*004c*/ 	.word	0x00000000
        /*0050*/ 	.short	0x0001
        /*0052*/ 	.short	0x0004
        /*0054*/ 	.byte	0x00, 0xf0, 0x11, 0x00


	//----- nvinfo : EIATTR_KPARAM_INFO
	.align		4
.L_91:
        /*0058*/ 	.byte	0x04, 0x17
        /*005a*/ 	.short	(.L_93 - .L_92)
.L_92:
        /*005c*/ 	.word	0x00000000
        /*0060*/ 	.short	0x0000
        /*0062*/ 	.short	0x0000
        /*0064*/ 	.byte	0x00, 0xf0, 0x11, 0x00


	//----- nvinfo : EIATTR_SPARSE_MMA_MASK
	.align		4
.L_93:
        /*0068*/ 	.byte	0x03, 0x50
        /*006a*/ 	.short	0x0000


	//----- nvinfo : EIATTR_MAXREG_COUNT
	.align		4
        /*006c*/ 	.byte	0x03, 0x1b
        /*006e*/ 	.short	0x00ff


	//----- nvinfo : EIATTR_MERCURY_ISA_VERSION
	.align		4
        /*0070*/ 	.byte	0x03, 0x5f
        /*0072*/ 	.short	0x0101


	//----- nvinfo : EIATTR_VRC_CTA_INIT_COUNT
	.align		4
        /*0074*/ 	.byte	0x02, 0x4a
	.zero		1
	.zero		1


	//----- nvinfo : EIATTR_EXIT_INSTR_OFFSETS
	.align		4
        /*0078*/ 	.byte	0x04, 0x1c
        /*007a*/ 	.short	(.L_95 - .L_94)


	//   ....[0]....
.L_94:
        /*007c*/ 	.word	0x00000040


	//   ....[1]....
        /*0080*/ 	.word	0x000000b0


	//   ....[2]....
        /*0084*/ 	.word	0x00000670


	//   ....[3]....
        /*0088*/ 	.word	0x00000700


	//----- nvinfo : EIATTR_CRS_STACK_SIZE
	.align		4
.L_95:
        /*008c*/ 	.byte	0x04, 0x1e
        /*008e*/ 	.short	(.L_97 - .L_96)
.L_96:
        /*0090*/ 	.word	0x00000000


	//----- nvinfo : EIATTR_CBANK_PARAM_SIZE
	.align		4
.L_97:
        /*0094*/ 	.byte	0x03, 0x19
        /*0096*/ 	.short	0x0028


	//----- nvinfo : EIATTR_PARAM_CBANK
	.align		4
        /*0098*/ 	.byte	0x04, 0x0a
        /*009a*/ 	.short	(.L_99 - .L_98)
	.align		4
.L_98:
        /*009c*/ 	.word	index@(.nv.constant0._ZN9optimized18emb_kernel_cu_fp32EiiiPKiPKfPf)
        /*00a0*/ 	.short	0x0380
        /*00a2*/ 	.short	0x0028


	//----- nvinfo : EIATTR_SW_WAR
	.align		4
.L_99:
        /*00a4*/ 	.byte	0x04, 0x36
        /*00a6*/ 	.short	(.L_101 - .L_100)
.L_100:
        /*00a8*/ 	.word	0x00000008
.L_101:


//--------------------- .nv.info._ZN8original28emb_kernel_cu_pure_fp16_implEiiiPKiPK6__halfPS2_ --------------------------
	.section	.nv.info._ZN8original28emb_kernel_cu_pure_fp16_implEiiiPKiPK6__halfPS2_,"",@"SHT_CUDA_INFO"
	.sectionflags	@""
	.align	4


	//----- nvinfo : EIATTR_CUDA_API_VERSION
	.align		4
        /*0000*/ 	.byte	0x04, 0x37
        /*0002*/ 	.short	(.L_103 - .L_102)
.L_102:
        /*0004*/ 	.word	0x00000082


	//----- nvinfo : EIATTR_KPARAM_INFO
	.align		4
.L_103:
        /*0008*/ 	.byte	0x04, 0x17
        /*000a*/ 	.short	(.L_105 - .L_104)
.L_104:
        /*000c*/ 	.word	0x00000000
        /*0010*/ 	.short	0x0005
        /*0012*/ 	.short	0x0020
        /*0014*/ 	.byte	0x00, 0xf5, 0x21, 0x00


	//----- nvinfo : EIATTR_KPARAM_INFO
	.align		4
.L_105:
        /*0018*/ 	.byte	0x04, 0x17
        /*001a*/ 	.short	(.L_107 - .L_106)
.L_106:
        /*001c*/ 	.word	0x00000000
        /*0020*/ 	.short	0x0004
        /*0022*/ 	.short	0x0018
        /*0024*/ 	.byte	0x00, 0xf5, 0x21, 0x00


	//----- nvinfo : EIATTR_KPARAM_INFO
	.align		4
.L_107:
        /*0028*/ 	.byte	0x04, 0x17
        /*002a*/ 	.short	(.L_109 - .L_108)
.L_108:
        /*002c*/ 	.word	0x00000000
        /*0030*/ 	.short	0x0003
        /*0032*/ 	.short	0x0010
        /*0034*/ 	.byte	0x00, 0xf5, 0x21, 0x00


	//----- nvinfo : EIATTR_KPARAM_INFO
	.align		4
.L_109:
        /*0038*/ 	.byte	0x04, 0x17
        /*003a*/ 	.short	(.L_111 - .L_110)
.L_110:
        /*003c*/ 	.word	0x00000000
        /*0040*/ 	.short	0x0002
        /*0042*/ 	.short	0x0008
        /*0044*/ 	.byte	0x00, 0xf0, 0x11, 0x00


	//----- nvinfo : EIATTR_KPARAM_INFO
	.align		4
.L_111:
        /*0048*/ 	.byte	0x04, 0x17
        /*004a*/ 	.short	(.L_113 - .L_112)
.L_112:
        /*004c*/ 	.word	0x00000000
        /*0050*/ 	.short	0x0001
        /*0052*/ 	.short	0x0004
        /*0054*/ 	.byte	0x00, 0xf0, 0x11, 0x00


	//----- nvinfo : EIATTR_KPARAM_INFO
	.align		4
.L_113:
        /*0058*/ 	.byte	0x04, 0x17
        /*005a*/ 	.short	(.L_115 - .L_114)
.L_114:
        /*005c*/ 	.word	0x00000000
        /*0060*/ 	.short	0x0000
        /*0062*/ 	.short	0x0000
        /*0064*/ 	.byte	0x00, 0xf0, 0x11, 0x00


	//----- nvinfo : EIATTR_SPARSE_MMA_MASK
	.align		4
.L_115:
        /*0068*/ 	.byte	0x03, 0x50
        /*006a*/ 	.short	0x0000


	//----- nvinfo : EIATTR_MAXREG_COUNT
	.align		4
        /*006c*/ 	.byte	0x03, 0x1b
        /*006e*/ 	.short	0x00ff


	//----- nvinfo : EIATTR_MERCURY_ISA_VERSION
	.align		4
        /*0070*/ 	.byte	0x03, 0x5f
        /*0072*/ 	.short	0x0101


	//----- nvinfo : EIATTR_VRC_CTA_INIT_COUNT
	.align		4
        /*0074*/ 	.byte	0x02, 0x4a
	.zero		1
	.zero		1


	//----- nvinfo : EIATTR_EXIT_INSTR_OFFSETS
	.align		4
        /*0078*/ 	.byte	0x04, 0x1c
        /*007a*/ 	.short	(.L_117 - .L_116)


	//   ....[0]....
.L_116:
        /*007c*/ 	.word	0x00000040


	//   ....[1]....
        /*0080*/ 	.word	0x000000b0


	//   ....[2]....
        /*0084*/ 	.word	0x000006b0


	//   ....[3]....
        /*0088*/ 	.word	0x00000750


	//----- nvinfo : EIATTR_CRS_STACK_SIZE
	.align		4
.L_117:
        /*008c*/ 	.byte	0x04, 0x1e
        /*008e*/ 	.short	(.L_119 - .L_118)
.L_118:
        /*0090*/ 	.word	0x00000000


	//----- nvinfo : EIATTR_CBANK_PARAM_SIZE
	.align		4
.L_119:
        /*0094*/ 	.byte	0x03, 0x19
        /*0096*/ 	.short	0x0028


	//----- nvinfo : EIATTR_PARAM_CBANK
	.align		4
        /*0098*/ 	.byte	0x04, 0x0a
        /*009a*/ 	.short	(.L_121 - .L_120)
	.align		4
.L_120:
        /*009c*/ 	.word	index@(.nv.constant0._ZN8original28emb_kernel_cu_pure_fp16_implEiiiPKiPK6__halfPS2_)
        /*00a0*/ 	.short	0x0380
        /*00a2*/ 	.short	0x0028


	//----- nvinfo : EIATTR_SW_WAR
	.align		4
.L_121:
        /*00a4*/ 	.byte	0x04, 0x36
        /*00a6*/ 	.short	(.L_123 - .L_122)
.L_122:
        /*00a8*/ 	.word	0x00000008
.L_123:


//--------------------- .nv.info._ZN8original18emb_kernel_cu_fp16EiiiPKiPK6__halfPf --------------------------
	.section	.nv.info._ZN8original18emb_kernel_cu_fp16EiiiPKiPK6__halfPf,"",@"SHT_CUDA_INFO"
	.sectionflags	@""
	.align	4


	//----- nvinfo : EIATTR_CUDA_API_VERSION
	.align		4
        /*0000*/ 	.byte	0x04, 0x37
        /*0002*/ 	.short	(.L_125 - .L_124)
.L_124:
        /*0004*/ 	.word	0x00000082


	//----- nvinfo : EIATTR_KPARAM_INFO
	.align		4
.L_125:
        /*0008*/ 	.byte	0x04, 0x17
        /*000a*/ 	.short	(.L_127 - .L_126)
.L_126:
        /*000c*/ 	.word	0x00000000
        /*0010*/ 	.short	0x0005
        /*0012*/ 	.short	0x0020
        /*0014*/ 	.byte	0x00, 0xf5, 0x21, 0x00


	//----- nvinfo : EIATTR_KPARAM_INFO
	.align		4
.L_127:
        /*0018*/ 	.byte	0x04, 0x17
        /*001a*/ 	.short	(.L_129 - .L_128)
.L_128:
        /*001c*/ 	.word	0x00000000
        /*0020*/ 	.short	0x0004
        /*0022*/ 	.short	0x0018
        /*0024*/ 	.byte	0x00, 0xf5, 0x21, 0x00


	//----- nvinfo : EIATTR_KPARAM_INFO
	.align		4
.L_129:
        /*0028*/ 	.byte	0x04, 0x17
        /*002a*/ 	.short	(.L_131 - .L_130)
.L_130:
        /*002c*/ 	.word	0x00000000
        /*0030*/ 	.short	0x0003
        /*0032*/ 	.short	0x0010
        /*0034*/ 	.byte	0x00, 0xf5, 0x21, 0x00


	//----- nvinfo : EIATTR_KPARAM_INFO
	.align		4
.L_131:
        /*0038*/ 	.byte	0x04, 0x17
        /*003a*/ 	.short	(.L_133 - .L_132)
.L_132:
        /*003c*/ 	.word	0x00000000
        /*0040*/ 	.short	0x0002
        /*0042*/ 	.short	0x0008
        /*0044*/ 	.byte	0x00, 0xf0, 0x11, 0x00


	//----- nvinfo : EIATTR_KPARAM_INFO
	.align		4
.L_133:
        /*0048*/ 	.byte	0x04, 0x17
        /*004a*/ 	.short	(.L_135 - .L_134)
.L_134:
        /*004c*/ 	.word	0x00000000
        /*0050*/ 	.short	0x0001
        /*0052*/ 	.short	0x0004
        /*0054*/ 	.byte	0x00, 0xf0, 0x11, 0x00


	//----- nvinfo : EIATTR_KPARAM_INFO
	.align		4
.L_135:
        /*0058*/ 	.byte	0x04, 0x17
        /*005a*/ 	.short	(.L_137 - .L_136)
.L_136:
        /*005c*/ 	.word	0x00000000
        /*0060*/ 	.short	0x0000
        /*0062*/ 	.short	0x0000
        /*0064*/ 	.byte	0x00, 0xf0, 0x11, 0x00


	//----- nvinfo : EIATTR_SPARSE_MMA_MASK
	.align		4
.L_137:
        /*0068*/ 	.byte	0x03, 0x50
        /*006a*/ 	.short	0x0000


	//----- nvinfo : EIATTR_MAXREG_COUNT
	.align		4
        /*006c*/ 	.byte	0x03, 0x1b
        /*006e*/ 	.short	0x00ff


	//----- nvinfo : EIATTR_MERCURY_ISA_VERSION
	.align		4
        /*0070*/ 	.byte	0x03, 0x5f
        /*0072*/ 	.short	0x0101


	//----- nvinfo : EIATTR_VRC_CTA_INIT_COUNT
	.align		4
        /*0074*/ 	.byte	0x02, 0x4a
	.zero		1
	.zero		1


	//----- nvinfo : EIATTR_EXIT_INSTR_OFFSETS
	.align		4
        /*0078*/ 	.byte	0x04, 0x1c
        /*007a*/ 	.short	(.L_139 - .L_138)


	//   ....[0]....
.L_138:
        /*007c*/ 	.word	0x00000040


	//   ....[1]....
        /*0080*/ 	.word	0x000000b0


	//   ....[2]....
        /*0084*/ 	.word	0x00000880


	//   ....[3]....
        /*0088*/ 	.word	0x00000930


	//----- nvinfo : EIATTR_CRS_STACK_SIZE
	.align		4
.L_139:
        /*008c*/ 	.byte	0x04, 0x1e
        /*008e*/ 	.short	(.L_141 - .L_140)
.L_140:
        /*0090*/ 	.word	0x00000000


	//----- nvinfo : EIATTR_CBANK_PARAM_SIZE
	.align		4
.L_141:
        /*0094*/ 	.byte	0x03, 0x19
        /*0096*/ 	.short	0x0028


	//----- nvinfo : EIATTR_PARAM_CBANK
	.align		4
        /*0098*/ 	.byte	0x04, 0x0a
        /*009a*/ 	.short	(.L_143 - .L_142)
	.align		4
.L_142:
        /*009c*/ 	.word	index@(.nv.constant0._ZN8original18emb_kernel_cu_fp16EiiiPKiPK6__halfPf)
        /*00a0*/ 	.short	0x0380
        /*00a2*/ 	.short	0x0028


	//----- nvinfo : EIATTR_SW_WAR
	.align		4
.L_143:
        /*00a4*/ 	.byte	0x04, 0x36
        /*00a6*/ 	.short	(.L_145 - .L_144)
.L_144:
        /*00a8*/ 	.word	0x00000008
.L_145:


//--------------------- .nv.info._ZN8original18emb_kernel_cu_fp32EiiiPKiPKfPf --------------------------
	.section	.nv.info._ZN8original18emb_kernel_cu_fp32EiiiPKiPKfPf,"",@"SHT_CUDA_INFO"
	.sectionflags	@""
	.align	4


	//----- nvinfo : EIATTR_CUDA_API_VERSION
	.align		4
        /*0000*/ 	.byte	0x04, 0x37
        /*0002*/ 	.short	(.L_147 - .L_146)
.L_146:
        /*0004*/ 	.word	0x00000082


	//----- nvinfo : EIATTR_KPARAM_INFO
	.align		4
.L_147:
        /*0008*/ 	.byte	0x04, 0x17
        /*000a*/ 	.short	(.L_149 - .L_148)
.L_148:
        /*000c*/ 	.word	0x00000000
        /*0010*/ 	.short	0x0005
        /*0012*/ 	.short	0x0020
        /*0014*/ 	.byte	0x00, 0xf5, 0x21, 0x00


	//----- nvinfo : EIATTR_KPARAM_INFO
	.align		4
.L_149:
        /*0018*/ 	.byte	0x04, 0x17
        /*001a*/ 	.short	(.L_151 - .L_150)
.L_150:
        /*001c*/ 	.word	0x00000000
        /*0020*/ 	.short	0x0004
        /*0022*/ 	.short	0x0018
        /*0024*/ 	.byte	0x00, 0xf5, 0x21, 0x00


	//----- nvinfo : EIATTR_KPARAM_INFO
	.align		4
.L_151:
        /*0028*/ 	.byte	0x04, 0x17
        /*002a*/ 	.short	(.L_153 - .L_152)
.L_152:
        /*002c*/ 	.word	0x00000000
        /*0030*/ 	.short	0x0003
        /*0032*/ 	.short	0x0010
        /*0034*/ 	.byte	0x00, 0xf5, 0x21, 0x00


	//----- nvinfo : EIATTR_KPARAM_INFO
	.align		4
.L_153:
        /*0038*/ 	.byte	0x04, 0x17
        /*003a*/ 	.short	(.L_155 - .L_154)
.L_154:
        /*003c*/ 	.word	0x00000000
        /*0040*/ 	.short	0x0002
        /*0042*/ 	.short	0x0008
        /*0044*/ 	.byte	0x00, 0xf0, 0x11, 0x00


	//----- nvinfo : EIATTR_KPARAM_INFO
	.align		4
.L_155:
        /*0048*/ 	.byte	0x04, 0x17
        /*004a*/ 	.short	(.L_157 - .L_156)
.L_156:
        /*004c*/ 	.word	0x00000000
        /*0050*/ 	.short	0x0001
        /*0052*/ 	.short	0x0004
        /*0054*/ 	.byte	0x00, 0xf0, 0x11, 0x00


	//----- nvinfo : EIATTR_KPARAM_INFO
	.align		4
.L_157:
        /*0058*/ 	.byte	0x04, 0x17
        /*005a*/ 	.short	(.L_159 - .L_158)
.L_158:
        /*005c*/ 	.word	0x00000000
        /*0060*/ 	.short	0x0000
        /*0062*/ 	.short	0x0000
        /*0064*/ 	.byte	0x00, 0xf0, 0x11, 0x00


	//----- nvinfo : EIATTR_SPARSE_MMA_MASK
	.align		4
.L_159:
        /*0068*/ 	.byte	0x03, 0x50
        /*006a*/ 	.short	0x0000


	//----- nvinfo : EIATTR_MAXREG_COUNT
	.align		4
        /*006c*/ 	.byte	0x03, 0x1b
        /*006e*/ 	.short	0x00ff


	//----- nvinfo : EIATTR_MERCURY_ISA_VERSION
	.align		4
        /*0070*/ 	.byte	0x03, 0x5f
        /*0072*/ 	.short	0x0101


	//----- nvinfo : EIATTR_VRC_CTA_INIT_COUNT
	.align		4
        /*0074*/ 	.byte	0x02, 0x4a
	.zero		1
	.zero		1


	//----- nvinfo : EIATTR_EXIT_INSTR_OFFSETS
	.align		4
        /*0078*/ 	.byte	0x04, 0x1c
        /*007a*/ 	.short	(.L_161 - .L_160)


	//   ....[0]....
.L_160:
        /*007c*/ 	.word	0x00000040


	//   ....[1]....
        /*0080*/ 	.word	0x000000b0


	//   ....[2]....
        /*0084*/ 	.word	0x000000f0


	//   ....[3]....
        /*0088*/ 	.word	0x00000230


	//----- nvinfo : EIATTR_CRS_STACK_SIZE
	.align		4
.L_161:
        /*008c*/ 	.byte	0x04, 0x1e
        /*008e*/ 	.short	(.L_163 - .L_162)
.L_162:
        /*0090*/ 	.word	0x00000000


	//----- nvinfo : EIATTR_CBANK_PARAM_SIZE
	.align		4
.L_163:
        /*0094*/ 	.byte	0x03, 0x19
        /*0096*/ 	.short	0x0028


	//----- nvinfo : EIATTR_PARAM_CBANK
	.align		4
        /*0098*/ 	.byte	0x04, 0x0a
        /*009a*/ 	.short	(.L_165 - .L_164)
	.align		4
.L_164:
        /*009c*/ 	.word	index@(.nv.constant0._ZN8original18emb_kernel_cu_fp32EiiiPKiPKfPf)
        /*00a0*/ 	.short	0x0380
        /*00a2*/ 	.short	0x0028


	//----- nvinfo : EIATTR_SW_WAR
	.align		4
.L_165:
        /*00a4*/ 	.byte	0x04, 0x36
        /*00a6*/ 	.short	(.L_167 - .L_166)
.L_166:
        /*00a8*/ 	.word	0x00000008
.L_167:


//--------------------- .nv.callgraph             --------------------------
	.section	.nv.callgraph,"",@"SHT_CUDA_CALLGRAPH"
	.align	4
	.sectionentsize	8
	.align		4
        /*0000*/ 	.word	0x00000000
	.align		4
        /*0004*/ 	.word	0xffffffff
	.align		4
        /*0008*/ 	.word	0x00000000
	.align		4
        /*000c*/ 	.word	0xfffffffe
	.align		4
        /*0010*/ 	.word	0x00000000
	.align		4
        /*0014*/ 	.word	0xfffffffd
	.align		4
        /*0018*/ 	.word	0x00000000
	.align		4
        /*001c*/ 	.word	0xfffffffc


//--------------------- .text._ZN9optimized28emb_kernel_cu_pure_fp16_implEiiiPKiPK6__halfPS2_ --------------------------
	.section	.text._ZN9optimized28emb_kernel_cu_pure_fp16_implEiiiPKiPK6__halfPS2_,"ax",@progbits
	.align	128
        .global         _ZN9optimized28emb_kernel_cu_pure_fp16_implEiiiPKiPK6__halfPS2_
        .type           _ZN9optimized28emb_kernel_cu_pure_fp16_implEiiiPKiPK6__halfPS2_,@function
        .size           _ZN9optimized28emb_kernel_cu_pure_fp16_implEiiiPKiPK6__halfPS2_,(.L_x_42 - _ZN9optimized28emb_kernel_cu_pure_fp16_implEiiiPKiPK6__halfPS2_)
        .other          _ZN9optimized28emb_kernel_cu_pure_fp16_implEiiiPKiPK6__halfPS2_,@"STO_CUDA_ENTRY STV_DEFAULT"
_ZN9optimized28emb_kernel_cu_pure_fp16_implEiiiPKiPK6__halfPS2_:
.text._ZN9optimized28emb_kernel_cu_pure_fp16_implEiiiPKiPK6__halfPS2_:
[----:B------:R-:W-:Y:S01]  /*0000*/  LDC R1, c[0x0][0x37c] ;  /* 0x0000df00ff017b82 */ /* 0x000fe20000000800 */
[----:B------:R-:W0:Y:S01]  /*0010*/  S2R R13, SR_CTAID.X ;  /* 0x00000000000d7919 */ /* 0x000e220000002500 */
[----:B------:R-:W0:Y:S02]  /*0020*/  LDCU UR4, c[0x0][0x384] ;  /* 0x00007080ff0477ac */ /* 0x000e240008000800 */
[----:B0-----:R-:W-:-:S13]  /*0030*/  ISETP.GE.AND P0, PT, R13, UR4, PT ;  /* 0x000000040d007c0c */ /* 0x001fda000bf06270 */
[----:B------:R-:W-:Y:S05]  /*0040*/  @P0 EXIT ;  /* 0x000000000000094d */ /* 0x000fea0003800000 */
[----:B------:R-:W0:Y:S01]  /*0050*/  LDC.64 R2, c[0x0][0x390] ;  /* 0x0000e400ff027b82 */ /* 0x000e220000000a00 */
[----:B------:R-:W1:Y:S01]  /*0060*/  LDCU.64 UR4, c[0x0][0x358] ;  /* 0x00006b00ff0477ac */ /* 0x000e620008000a00 */
[----:B------:R-:W2:Y:S01]  /*0070*/  LDCU UR6, c[0x0][0x380] ;  /* 0x00007000ff0677ac */ /* 0x000ea20008000800 */
[----:B0-----:R-:W-:-:S06]  /*0080*/  IMAD.WIDE.U32 R2, R13, 0x4, R2 ;  /* 0x000000040d027825 */ /* 0x001fcc00078e0002 */
[----:B-1----:R-:W2:Y:S02]  /*0090*/  LDG.E.CONSTANT R3, desc[UR4][R2.64] ;  /* 0x0000000402037981 */ /* 0x002ea4000c1e9900 */
[----:B--2---:R-:W-:-:S13]  /*00a0*/  ISETP.GE.AND P0, PT, R3, UR6, PT ;  /* 0x0000000603007c0c */ /* 0x004fda000bf06270 */
[----:B------:R-:W-:Y:S05]  /*00b0*/  @P0 EXIT ;  /* 0x000000000000094d */ /* 0x000fea0003800000 */
[----:B------:R-:W0:Y:S01]  /*00c0*/  LDC R4, c[0x0][0x388] ;  /* 0x0000e200ff047b82 */ /* 0x000e220000000800 */
[----:B------:R-:W1:Y:S01]  /*00d0*/  S2R R2, SR_TID.X ;  /* 0x0000000000027919 */ /* 0x000e620000002100 */
[----:B------:R-:W-:Y:S06]  /*00e0*/  BSSY.RECONVERGENT B0, `(.L_x_0) ;  /* 0x000005b000007945 */ /* 0x000fec0003800200 */
[----:B------:R-:W2:Y:S08]  /*00f0*/  LDC.64 R6, c[0x0][0x3a0] ;  /* 0x0000e800ff067b82 */ /* 0x000eb00000000a00 */
[----:B------:R-:W3:Y:S01]  /*0100*/  LDC.64 R24, c[0x0][0x398] ;  /* 0x0000e600ff187b82 */ /* 0x000ee20000000a00 */
[--C-:B0-----:R-:W-:Y:S01]  /*0110*/  SHF.R.S32.HI R5, RZ, 0x1f, R4.reuse ;  /* 0x0000001fff057819 */ /* 0x101fe20000011404 */
[----:B------:R-:W-:Y:S01]  /*0120*/  IMAD.WIDE.U32 R8, R13, R4, RZ ;  /* 0x000000040d087225 */ /* 0x000fe200078e00ff */
[----:B------:R-:W-:-:S02]  /*0130*/  SHF.R.S32.HI R0, RZ, 0x1f, R4 ;  /* 0x0000001fff007819 */ /* 0x000fc40000011404 */
[-C--:B------:R-:W-:Y:S01]  /*0140*/  LEA.HI R5, R5, R4.reuse, RZ, 0x3 ;  /* 0x0000000405057211 */ /* 0x080fe200078f18ff */
[----:B------:R-:W-:-:S03]  /*0150*/  IMAD.WIDE R10, R3, R4, RZ ;  /* 0x00000004030a7225 */ /* 0x000fc600078e02ff */
[----:B------:R-:W-:Y:S01]  /*0160*/  SHF.R.S32.HI R5, RZ, 0x3, R5 ;  /* 0x00000003ff057819 */ /* 0x000fe20000011405 */
[----:B------:R-:W-:Y:S01]  /*0170*/  IMAD R13, R0, R13, RZ ;  /* 0x0000000d000d7224 */ /* 0x000fe200078e02ff */
[----:B--2---:R-:W-:Y:S02]  /*0180*/  LEA R6, P1, R8, R6, 0x1 ;  /* 0x0000000608067211 */ /* 0x004fe400078208ff */
[----:B-1----:R-:W-:Y:S01]  /*0190*/  ISETP.GE.AND P0, PT, R2, R5, PT ;  /* 0x000000050200720c */ /* 0x002fe20003f06270 */
[----:B------:R-:W-:Y:S01]  /*01a0*/  IMAD.IADD R0, R9, 0x1, R13 ;  /* 0x0000000109007824 */ /* 0x000fe200078e020d */
[----:B---3--:R-:W-:-:S04]  /*01b0*/  LEA R24, P2, R10, R24, 0x1 ;  /* 0x000000180a187211 */ /* 0x008fc800078408ff */
[----:B------:R-:W-:Y:S02]  /*01c0*/  LEA.HI.X R7, R8, R7, R0, 0x1, P1 ;  /* 0x0000000708077211 */ /* 0x000fe400008f0c00 */
[----:B------:R-:W-:-:S05]  /*01d0*/  LEA.HI.X R25, R10, R25, R11, 0x1, P2 ;  /* 0x000000190a197211 */ /* 0x000fca00010f0c0b */
[----:B------:R-:W-:Y:S05]  /*01e0*/  @P0 BRA `(.L_x_1) ;  /* 0x0000000400280947 */ /* 0x000fea0003800000 */
[----:B------:R-:W0:Y:S01]  /*01f0*/  LDC R3, c[0x0][0x360] ;  /* 0x0000d800ff037b82 */ /* 0x000e220000000800 */
[----:B------:R-:W-:Y:S01]  /*0200*/  BSSY.RECONVERGENT B1, `(.L_x_2) ;  /* 0x000002d000017945 */ /* 0x000fe20003800200 */
[----:B0-----:R-:W0:Y:S01]  /*0210*/  I2F.U32.RP R12, R3 ;  /* 0x00000003000c7306 */ /* 0x001e220000209000 */
[----:B------:R-:W-:Y:S01]  /*0220*/  IMAD.IADD R0, R2, 0x1, R3 ;  /* 0x0000000102007824 */ /* 0x000fe200078e0203 */
[----:B------:R-:W-:-:S04]  /*0230*/  ISETP.NE.U32.AND P2, PT, R3, RZ, PT ;  /* 0x000000ff0300720c */ /* 0x000fc80003f45070 */
[----:B------:R-:W-:Y:S02]  /*0240*/  ISETP.GE.U32.AND P0, PT, R0, R5, PT ;  /* 0x000000050000720c */ /* 0x000fe40003f06070 */
[----:B------:R-:W-:Y:S01]  /*0250*/  VIMNMX.U32 R11, PT, PT, R5, R0, !PT ;  /* 0x00000000050b7248 */ /* 0x000fe20007fe0000 */
[----:B0-----:R-:W0:Y:S02]  /*0260*/  MUFU.RCP R12, R12 ;  /* 0x0000000c000c7308 */ /* 0x001e240000001000 */
[----:B0-----:R-:W-:-:S06]  /*0270*/  VIADD R8, R12, 0xffffffe ;  /* 0x0ffffffe0c087836 */ /* 0x001fcc0000000000 */
[----:B------:R0:W1:Y:S02]  /*0280*/  F2I.FTZ.U32.TRUNC.NTZ R9, R8 ;  /* 0x0000000800097305 */ /* 0x000064000021f000 */
[----:B0-----:R-:W-:Y:S01]  /*0290*/  IMAD.MOV.U32 R8, RZ, RZ, RZ ;  /* 0x000000ffff087224 */ /* 0x001fe200078e00ff */
[----:B-1----:R-:W-:-:S05]  /*02a0*/  IADD3 R10, PT, PT, RZ, -R9, RZ ;  /* 0x80000009ff0a7210 */ /* 0x002fca0007ffe0ff */
[----:B------:R-:W-:Y:S01]  /*02b0*/  IMAD R13, R10, R3, RZ ;  /* 0x000000030a0d7224 */ /* 0x000fe200078e02ff */
[----:B------:R-:W-:-:S03]  /*02c0*/  SEL R10, RZ, 0x1, P0 ;  /* 0x00000001ff0a7807 */ /* 0x000fc60000000000 */
[----:B------:R-:W-:Y:S01]  /*02d0*/  IMAD.HI.U32 R9, R9, R13, R8 ;  /* 0x0000000d09097227 */ /* 0x000fe200078e0008 */
[----:B------:R-:W-:-:S05]  /*02e0*/  IADD3 R0, PT, PT, R11, -R0, -R10 ;  /* 0x800000000b007210 */ /* 0x000fca0007ffe80a */
[----:B------:R-:W-:-:S05]  /*02f0*/  IMAD.HI.U32 R9, R9, R0, RZ ;  /* 0x0000000009097227 */ /* 0x000fca00078e00ff */
[----:B------:R-:W-:-:S05]  /*0300*/  IADD3 R8, PT, PT, -R9, RZ, RZ ;  /* 0x000000ff09087210 */ /* 0x000fca0007ffe1ff */
[----:B------:R-:W-:-:S05]  /*0310*/  IMAD R0, R3, R8, R0 ;  /* 0x0000000803007224 */ /* 0x000fca00078e0200 */
[----:B------:R-:W-:-:S13]  /*0320*/  ISETP.GE.U32.AND P0, PT, R0, R3, PT ;  /* 0x000000030000720c */ /* 0x000fda0003f06070 */
[----:B------:R-:W-:Y:S02]  /*0330*/  @P0 IMAD.IADD R0, R0, 0x1, -R3 ;  /* 0x0000000100000824 */ /* 0x000fe400078e0a03 */
[----:B------:R-:W-:-:S03]  /*0340*/  @P0 VIADD R9, R9, 0x1 ;  /* 0x0000000109090836 */ /* 0x000fc60000000000 */
[----:B------:R-:W-:-:S13]  /*0350*/  ISETP.GE.U32.AND P1, PT, R0, R3, PT ;  /* 0x000000030000720c */ /* 0x000fda0003f26070 */
[----:B------:R-:W-:Y:S02]  /*0360*/  @P1 IADD3 R9, PT, PT, R9, 0x1, RZ ;  /* 0x0000000109091810 */ /* 0x000fe40007ffe0ff */
[----:B------:R-:W-:-:S05]  /*0370*/  @!P2 LOP3.LUT R9, RZ, R3, RZ, 0x33, !PT ;  /* 0x00000003ff09a212 */ /* 0x000fca00078e33ff */
[----:B------:R-:W-:-:S05]  /*0380*/  IMAD.IADD R9, R10, 0x1, R9 ;  /* 0x000000010a097824 */ /* 0x000fca00078e0209 */
[C---:B------:R-:W-:Y:S02]  /*0390*/  LOP3.LUT R0, R9.reuse, 0x3, RZ, 0xc0, !PT ;  /* 0x0000000309007812 */ /* 0x040fe400078ec0ff */
[----:B------:R-:W-:Y:S02]  /*03a0*/  ISETP.GE.U32.AND P0, PT, R9, 0x3, PT ;  /* 0x000000030900780c */ /* 0x000fe40003f06070 */
[----:B------:R-:W-:Y:S01]  /*03b0*/  ISETP.NE.AND P1, PT, R0, 0x3, PT ;  /* 0x000000030000780c */ /* 0x000fe20003f25270 */
[----:B------:R-:W-:-:S12]  /*03c0*/  IMAD.MOV.U32 R0, RZ, RZ, R2 ;  /* 0x000000ffff007224 */ /* 0x000fd800078e0002 */
[----:B------:R-:W-:Y:S05]  /*03d0*/  @!P1 BRA `(.L_x_3) ;  /* 0x00000000003c9947 */ /* 0x000fea0003800000 */
[----:B------:R-:W-:Y:S01]  /*03e0*/  IADD3 R9, PT, PT, R9, 0x1, RZ ;  /* 0x0000000109097810 */ /* 0x000fe20007ffe0ff */
[----:B------:R-:W-:-:S03]  /*03f0*/  IMAD.WIDE.U32 R12, R2, 0x10, RZ ;  /* 0x00000010020c7825 */ /* 0x000fc600078e00ff */
[----:B------:R-:W-:-:S05]  /*0400*/  LOP3.LUT R9, R9, 0x3, RZ, 0xc0, !PT ;  /* 0x0000000309097812 */ /* 0x000fca00078ec0ff */
[----:B------:R-:W-:Y:S02]  /*0410*/  IMAD R0, R9, R3, R2 ;  /* 0x0000000309007224 */ /* 0x000fe400078e0202 */
[----:B------:R-:W-:-:S07]  /*0420*/  IMAD.MOV R16, RZ, RZ, -R9 ;  /* 0x000000ffff107224 */ /* 0x000fce00078e0a09 */
.L_x_4:
[----:B0-----:R-:W-:-:S05]  /*0430*/  IADD3 R8, P1, PT, R12, R24, RZ ;  /* 0x000000180c087210 */ /* 0x001fca0007f3e0ff */
[----:B------:R-:W-:-:S06]  /*0440*/  IMAD.X R9, R13, 0x1, R25, P1 ;  /* 0x000000010d097824 */ /* 0x000fcc00008e0619 */
[----:B------:R-:W2:Y:S01]  /*0450*/  LDG.E.128.CONSTANT R8, desc[UR4][R8.64] ;  /* 0x0000000408087981 */ /* 0x000ea2000c1e9d00 */
[----:B------:R-:W-:Y:S01]  /*0460*/  IADD3 R14, P1, PT, R12, R6, RZ ;  /* 0x000000060c0e7210 */ /* 0x000fe20007f3e0ff */
[----:B------:R-:W-:-:S03]  /*0470*/  VIADD R16, R16, 0x1 ;  /* 0x0000000110107836 */ /* 0x000fc60000000000 */
[----:B------:R-:W-:Y:S01]  /*0480*/  IADD3.X R15, PT, PT, R13, R7, RZ, P1, !PT ;  /* 0x000000070d0f7210 */ /* 0x000fe20000ffe4ff */
[----:B------:R-:W-:Y:S01]  /*0490*/  IMAD.WIDE.U32 R12, R3, 0x10, R12 ;  /* 0x00000010030c7825 */ /* 0x000fe200078e000c */
[----:B------:R-:W-:-:S03]  /*04a0*/  ISETP.NE.AND P1, PT, R16, RZ, PT ;  /* 0x000000ff1000720c */ /* 0x000fc60003f25270 */
[----:B--2---:R0:W-:Y:S10]  /*04b0*/  STG.E.128 desc[UR4][R14.64], R8 ;  /* 0x000000080e007986 */ /* 0x0041f4000c101d04 */
[----:B------:R-:W-:Y:S05]  /*04c0*/  @P1 BRA `(.L_x_4) ;  /* 0xfffffffc00d81947 */ /* 0x000fea000383ffff */
.L_x_3:
[----:B------:R-:W-:Y:S05]  /*04d0*/  BSYNC.RECONVERGENT B1 ;  /* 0x0000000000017941 */ /* 0x000fea0003800200 */
.L_x_2:
[----:B------:R-:W-:Y:S05]  /*04e0*/  @!P0 BRA `(.L_x_1) ;  /* 0x0000000000688947 */ /* 0x000fea0003800000 */
[C-C-:B------:R-:W-:Y:S01]  /*04f0*/  IMAD R27, R3.reuse, 0x2, R0.reuse ;  /* 0x00000002031b7824 */ /* 0x140fe200078e0200 */
[----:B------:R-:W-:Y:S01]  /*0500*/  IADD3 R26, PT, PT, R0, R3, RZ ;  /* 0x00000003001a7210 */ /* 0x000fe20007ffe0ff */
[----:B------:R-:W-:-:S07]  /*0510*/  IMAD R29, R3, 0x3, R0 ;  /* 0x00000003031d7824 */ /* 0x000fce00078e0200 */
.L_x_5:
[----:B------:R-:W-:-:S06]  /*0520*/  IMAD.WIDE.U32 R22, R0, 0x10, R24 ;  /* 0x0000001000167825 */ /* 0x000fcc00078e0018 */
[----:B------:R-:W2:Y:S01]  /*0530*/  LDG.E.128.CONSTANT R20, desc[UR4][R22.64] ;  /* 0x0000000416147981 */ /* 0x000ea2000c1e9d00 */
[----:B01----:R-:W-:-:S04]  /*0540*/  IMAD.WIDE.U32 R8, R26, 0x10, R24 ;  /* 0x000000101a087825 */ /* 0x003fc800078e0018 */
[----:B------:R-:W-:Y:S02]  /*0550*/  IMAD.WIDE.U32 R14, R0, 0x10, R6 ;  /* 0x00000010000e7825 */ /* 0x000fe400078e0006 */
[----:B------:R-:W3:Y:S02]  /*0560*/  LDG.E.128.CONSTANT R8, desc[UR4][R8.64] ;  /* 0x0000000408087981 */ /* 0x000ee4000c1e9d00 */
[----:B------:R-:W-:-:S04]  /*0570*/  IMAD.WIDE.U32 R12, R27, 0x10, R24 ;  /* 0x000000101b0c7825 */ /* 0x000fc800078e0018 */
[----:B------:R-:W-:-:S06]  /*0580*/  IMAD.WIDE.U32 R16, R29, 0x10, R24 ;  /* 0x000000101d107825 */ /* 0x000fcc00078e0018 */
[----:B------:R-:W4:Y:S04]  /*0590*/  LDG.E.128.CONSTANT R16, desc[UR4][R16.64] ;  /* 0x0000000410107981 */ /* 0x000f28000c1e9d00 */
[----:B--2---:R0:W-:Y:S04]  /*05a0*/  STG.E.128 desc[UR4][R14.64], R20 ;  /* 0x000000140e007986 */ /* 0x0041e8000c101d04 */
[----:B0-----:R-:W2:Y:S01]  /*05b0*/  LDG.E.128.CONSTANT R12, desc[UR4][R12.64] ;  /* 0x000000040c0c7981 */ /* 0x001ea2000c1e9d00 */
[----:B------:R-:W-:Y:S01]  /*05c0*/  IMAD.WIDE.U32 R20, R26, 0x10, R6 ;  /* 0x000000101a147825 */ /* 0x000fe200078e0006 */
[----:B------:R-:W-:-:S04]  /*05d0*/  IADD3 R0, PT, PT, R3, R0, R3 ;  /* 0x0000000003007210 */ /* 0x000fc80007ffe003 */
[----:B---3--:R0:W-:Y:S01]  /*05e0*/  STG.E.128 desc[UR4][R20.64], R8 ;  /* 0x0000000814007986 */ /* 0x0081e2000c101d04 */
[----:B------:R-:W-:-:S04]  /*05f0*/  IADD3 R0, PT, PT, R3, R0, R3 ;  /* 0x0000000003007210 */ /* 0x000fc80007ffe003 */
[----:B------:R-:W-:Y:S01]  /*0600*/  ISETP.GE.AND P0, PT, R0, R5, PT ;  /* 0x000000050000720c */ /* 0x000fe20003f06270 */
[----:B0-----:R-:W-:-:S04]  /*0610*/  IMAD.WIDE.U32 R10, R27, 0x10, R6 ;  /* 0x000000101b0a7825 */ /* 0x001fc800078e0006 */
[----:B------:R-:W-:Y:S01]  /*0620*/  IMAD.WIDE.U32 R8, R29, 0x10, R6 ;  /* 0x000000101d087825 */ /* 0x000fe200078e0006 */
[----:B------:R-:W-:-:S03]  /*0630*/  LEA R26, R3, R26, 0x2 ;  /* 0x0000001a031a7211 */ /* 0x000fc600078e10ff */
[C---:B------:R-:W-:Y:S02]  /*0640*/  IMAD R27, R3.reuse, 0x4, R27 ;  /* 0x00000004031b7824 */ /* 0x040fe400078e021b */
[----:B------:R-:W-:Y:S01]  /*0650*/  IMAD R29, R3, 0x4, R29 ;  /* 0x00000004031d7824 */ /* 0x000fe200078e021d */
[----:B--2---:R1:W-:Y:S04]  /*0660*/  STG.E.128 desc[UR4][R10.64], R12 ;  /* 0x0000000c0a007986 */ /* 0x0043e8000c101d04 */
[----:B----4-:R1:W-:Y:S01]  /*0670*/  STG.E.128 desc[UR4][R8.64], R16 ;  /* 0x0000001008007986 */ /* 0x0103e2000c101d04 */
[----:B------:R-:W-:Y:S05]  /*0680*/  @!P0 BRA `(.L_x_5) ;  /* 0xfffffffc00a48947 */ /* 0x000fea000383ffff */
.L_x_1:
[----:B------:R-:W-:Y:S05]  /*0690*/  BSYNC.RECONVERGENT B0 ;  /* 0x0000000000007941 */ /* 0x000fea0003800200 */
.L_x_0:
[----:B------:R-:W-:-:S05]  /*06a0*/  IMAD R5, R5, 0x8, R2 ;  /* 0x0000000805057824 */ /* 0x000fca00078e0202 */
[----:B------:R-:W-:-:S13]  /*06b0*/  ISETP.GE.AND P0, PT, R5, R4, PT ;  /* 0x000000040500720c */ /* 0x000fda0003f06270 */
[----:B------:R-:W-:Y:S05]  /*06c0*/  @P0 EXIT ;  /* 0x000000000000094d */ /* 0x000fea0003800000 */
[----:B------:R-:W2:Y:S02]  /*06d0*/  LDCU UR6, c[0x0][0x360] ;  /* 0x00006c00ff0677ac */ /* 0x000ea40008000800 */
.L_x_6:
[----:B---3--:R-:W-:-:S06]  /*06e0*/  IMAD.WIDE R2, R5, 0x2, R24 ;  /* 0x0000000205027825 */ /* 0x008fcc00078e0218 */
[----:B------:R-:W3:Y:S01]  /*06f0*/  LDG.E.U16.CONSTANT R3, desc[UR4][R2.64] ;  /* 0x0000000402037981 */ /* 0x000ee2000c1e9500 */
[C---:B01----:R-:W-:Y:S01]  /*0700*/  IMAD.WIDE R8, R5.reuse, 0x2, R6 ;  /* 0x0000000205087825 */ /* 0x043fe200078e0206 */
[----:B--2---:R-:W-:-:S04]  /*0710*/  IADD3 R5, PT, PT, R5, UR6, RZ ;  /* 0x0000000605057c10 */ /* 0x004fc8000fffe0ff */
[----:B------:R-:W-:Y:S01]  /*0720*/  ISETP.GE.AND P0, PT, R5, R4, PT ;  /* 0x000000040500720c */ /* 0x000fe20003f06270 */
[----:B---3--:R3:W-:-:S12]  /*0730*/  STG.E.U16 desc[UR4][R8.64], R3 ;  /* 0x0000000308007986 */ /* 0x0087d8000c101504 */
[----:B------:R-:W-:Y:S05]  /*0740*/  @!P0 BRA `(.L_x_6) ;  /* 0xfffffffc00e48947 */ /* 0x000fea000383ffff */
[----:B------:R-:W-:Y:S05]  /*0750*/  EXIT ;  /* 0x000000000000794d */ /* 0x000fea0003800000 */
.L_x_7:
[----:B------:R-:W-:-:S00]  /*0760*/  BRA `(.L_x_7) ;  /* 0xfffffffc00fc7947 */ /* 0x000fc0000383ffff */
[----:B------:R-:W-:-:S00]  /*0770*/  NOP ;  /* 0x0000000000007918 */ /* 0x000fc00000000000 */
        /* <DEDUP_REMOVED lines=8> */
.L_x_42:


//--------------------- .text._ZN9optimized18emb_kernel_cu_fp16EiiiPKiPK6__halfPf --------------------------
	.section	.text._ZN9optimized18emb_kernel_cu_fp16EiiiPKiPK6__halfPf,"ax",@progbits
	.align	128
        .global         _ZN9optimized18emb_kernel_cu_fp16EiiiPKiPK6__halfPf
        .type           _ZN9optimized18emb_kernel_cu_fp16EiiiPKiPK6__halfPf,@function
        .size           _ZN9optimized18emb_kernel_cu_fp16EiiiPKiPK6__halfPf,(.L_x_43 - _ZN9optimized18emb_kernel_cu_fp16EiiiPKiPK6__halfPf)
        .other          _ZN9optimized18emb_kernel_cu_fp16EiiiPKiPK6__halfPf,@"STO_CUDA_ENTRY STV_DEFAULT"
_ZN9optimized18emb_kernel_cu_fp16EiiiPKiPK6__halfPf:
.text._ZN9optimized18emb_kernel_cu_fp16EiiiPKiPK6__halfPf:
        /* <DEDUP_REMOVED lines=14> */
[----:B------:R-:W2:Y:S01]  /*00e0*/  LDCU.64 UR6, c[0x0][0x3a0] ;  /* 0x00007400ff0677ac */ /* 0x000ea20008000a00 */
[----:B------:R-:W-:Y:S01]  /*00f0*/  BSSY.RECONVERGENT B0, `(.L_x_8) ;  /* 0x0000094000007945 */ /* 0x000fe20003800200 */
[----:B------:R-:W3:Y:S01]  /*0100*/  LDCU.64 UR8, c[0x0][0x398] ;  /* 0x00007300ff0877ac */ /* 0x000ee20008000a00 */
[----:B0-----:R-:W-:Y:S01]  /*0110*/  SHF.R.S32.HI R5, RZ, 0x1f, R0 ;  /* 0x0000001fff057819 */ /* 0x001fe20000011400 */
[-C--:B------:R-:W-:Y:S02]  /*0120*/  IMAD R4, R7, R0.reuse, RZ ;  /* 0x0000000007047224 */ /* 0x080fe400078e02ff */
[-C--:B------:R-:W-:Y:S01]  /*0130*/  IMAD R6, R3, R0.reuse, RZ ;  /* 0x0000000003067224 */ /* 0x080fe200078e02ff */
[----:B------:R-:W-:Y:S01]  /*0140*/  LEA.HI R17, R5, R0, RZ, 0x3 ;  /* 0x0000000005117211 */ /* 0x000fe200078f18ff */
[----:B------:R-:W-:-:S03]  /*0150*/  IMAD.WIDE R4, R4, 0x4, RZ ;  /* 0x0000000404047825 */ /* 0x000fc600078e02ff */
[----:B------:R-:W-:Y:S01]  /*0160*/  SHF.R.S32.HI R17, RZ, 0x3, R17 ;  /* 0x00000003ff117819 */ /* 0x000fe20000011411 */
[----:B------:R-:W-:Y:S01]  /*0170*/  IMAD.WIDE R6, R6, 0x2, RZ ;  /* 0x0000000206067825 */ /* 0x000fe200078e02ff */
[----:B--2---:R-:W-:Y:S02]  /*0180*/  IADD3 R32, P1, PT, R4, UR6, RZ ;  /* 0x0000000604207c10 */ /* 0x004fe4000ff3e0ff */
[----:B-1----:R-:W-:Y:S02]  /*0190*/  ISETP.GE.AND P0, PT, R2, R17, PT ;  /* 0x000000110200720c */ /* 0x002fe40003f06270 */
[----:B---3--:R-:W-:Y:S02]  /*01a0*/  IADD3 R30, P2, PT, R6, UR8, RZ ;  /* 0x00000008061e7c10 */ /* 0x008fe4000ff5e0ff */
[----:B------:R-:W-:Y:S02]  /*01b0*/  IADD3.X R33, PT, PT, R5, UR7, RZ, P1, !PT ;  /* 0x0000000705217c10 */ /* 0x000fe40008ffe4ff */
[----:B------:R-:W-:-:S07]  /*01c0*/  IADD3.X R31, PT, PT, R7, UR9, RZ, P2, !PT ;  /* 0x00000009071f7c10 */ /* 0x000fce00097fe4ff */
[----:B------:R-:W-:Y:S05]  /*01d0*/  @P0 BRA `(.L_x_9) ;  /* 0x0000000800140947 */ /* 0x000fea0003800000 */
[----:B------:R-:W0:Y:S01]  /*01e0*/  LDC R3, c[0x0][0x360] ;  /* 0x0000d800ff037b82 */ /* 0x000e220000000800 */
[----:B------:R-:W-:Y:S01]  /*01f0*/  BSSY.RECONVERGENT B1, `(.L_x_10) ;  /* 0x000003c000017945 */ /* 0x000fe20003800200 */
[----:B------:R-:W-:Y:S01]  /*0200*/  MOV R16, R2 ;  /* 0x0000000200107202 */ /* 0x000fe20000000f00 */
[----:B0-----:R-:W0:Y:S01]  /*0210*/  I2F.U32.RP R13, R3 ;  /* 0x00000003000d7306 */ /* 0x001e220000209000 */
[----:B------:R-:W-:Y:S02]  /*0220*/  IADD3 R10, PT, PT, R2, R3, RZ ;  /* 0x00000003020a7210 */ /* 0x000fe40007ffe0ff */
[----:B------:R-:W-:Y:S02]  /*0230*/  ISETP.NE.U32.AND P2, PT, R3, RZ, PT ;  /* 0x000000ff0300720c */ /* 0x000fe40003f45070 */
[----:B------:R-:W-:Y:S02]  /*0240*/  ISETP.GE.U32.AND P0, PT, R10, R17, PT ;  /* 0x000000110a00720c */ /* 0x000fe40003f06070 */
[----:B------:R-:W-:Y:S01]  /*0250*/  VIMNMX.U32 R11, PT, PT, R17, R10, !PT ;  /* 0x0000000a110b7248 */ /* 0x000fe20007fe0000 */
[----:B0-----:R-:W0:Y:S02]  /*0260*/  MUFU.RCP R13, R13 ;  /* 0x0000000d000d7308 */ /* 0x001e240000001000 */
[----:B0-----:R-:W-:-:S06]  /*0270*/  IADD3 R8, PT, PT, R13, 0xffffffe, RZ ;  /* 0x0ffffffe0d087810 */ /* 0x001fcc0007ffe0ff */
[----:B------:R0:W1:Y:S02]  /*0280*/  F2I.FTZ.U32.TRUNC.NTZ R9, R8 ;  /* 0x0000000800097305 */ /* 0x000064000021f000 */
[----:B0-----:R-:W-:Y:S01]  /*0290*/  HFMA2 R8, -RZ, RZ, 0, 0 ;  /* 0x00000000ff087431 */ /* 0x001fe200000001ff */
        /* <DEDUP_REMOVED lines=9> */
[-C--:B------:R-:W-:Y:S02]  /*0330*/  @P0 IADD3 R10, PT, PT, R10, -R3.reuse, RZ ;  /* 0x800000030a0a0210 */ /* 0x080fe40007ffe0ff */
[----:B------:R-:W-:Y:S02]  /*0340*/  @P0 IADD3 R9, PT, PT, R9, 0x1, RZ ;  /* 0x0000000109090810 */ /* 0x000fe40007ffe0ff */
[----:B------:R-:W-:-:S13]  /*0350*/  ISETP.GE.U32.AND P1, PT, R10, R3, PT ;  /* 0x000000030a00720c */ /* 0x000fda0003f26070 */
[----:B------:R-:W-:Y:S02]  /*0360*/  @P1 IADD3 R9, PT, PT, R9, 0x1, RZ ;  /* 0x0000000109091810 */ /* 0x000fe40007ffe0ff */
[----:B------:R-:W-:-:S04]  /*0370*/  @!P2 LOP3.LUT R9, RZ, R3, RZ, 0x33, !PT ;  /* 0x00000003ff09a212 */ /* 0x000fc800078e33ff */
[----:B------:R-:W-:-:S04]  /*0380*/  IADD3 R9, PT, PT, R12, R9, RZ ;  /* 0x000000090c097210 */ /* 0x000fc80007ffe0ff */
[C---:B------:R-:W-:Y:S02]  /*0390*/  LOP3.LUT R8, R9.reuse, 0x3, RZ, 0xc0, !PT ;  /* 0x0000000309087812 */ /* 0x040fe400078ec0ff */
[----:B------:R-:W-:Y:S02]  /*03a0*/  ISETP.GE.U32.AND P0, PT, R9, 0x3, PT ;  /* 0x000000030900780c */ /* 0x000fe40003f06070 */
[----:B------:R-:W-:-:S13]  /*03b0*/  ISETP.NE.AND P1, PT, R8, 0x3, PT ;  /* 0x000000030800780c */ /* 0x000fda0003f25270 */
[----:B------:R-:W-:Y:S05]  /*03c0*/  @!P1 BRA `(.L_x_11) ;  /* 0x0000000000789947 */ /* 0x000fea0003800000 */
[----:B------:R-:W-:Y:S01]  /*03d0*/  IMAD.WIDE.U32 R4, R2, 0x20, R4 ;  /* 0x0000002002047825 */ /* 0x000fe200078e0004 */
[----:B------:R-:W-:-:S03]  /*03e0*/  IADD3 R9, PT, PT, R9, 0x1, RZ ;  /* 0x0000000109097810 */ /* 0x000fc60007ffe0ff */
[----:B------:R-:W-:Y:S01]  /*03f0*/  IMAD.WIDE.U32 R6, R2, 0x10, R6 ;  /* 0x0000001002067825 */ /* 0x000fe200078e0006 */
[----:B------:R-:W-:Y:S02]  /*0400*/  IADD3 R14, P1, PT, R4, UR6, RZ ;  /* 0x00000006040e7c10 */ /* 0x000fe4000ff3e0ff */
[----:B------:R-:W-:Y:S02]  /*0410*/  LOP3.LUT R9, R9, 0x3, RZ, 0xc0, !PT ;  /* 0x0000000309097812 */ /* 0x000fe400078ec0ff */
[----:B------:R-:W-:Y:S02]  /*0420*/  IADD3 R12, P3, PT, R6, UR8, RZ ;  /* 0x00000008060c7c10 */ /* 0x000fe4000ff7e0ff */
[----:B------:R-:W-:Y:S01]  /*0430*/  IADD3 R14, P2, PT, R14, 0x10, RZ ;  /* 0x000000100e0e7810 */ /* 0x000fe20007f5e0ff */
[----:B------:R-:W-:Y:S01]  /*0440*/  IMAD R16, R9, R3, R2 ;  /* 0x0000000309107224 */ /* 0x000fe200078e0202 */
[----:B------:R-:W-:Y:S02]  /*0450*/  IADD3.X R13, PT, PT, R7, UR9, RZ, P3, !PT ;  /* 0x00000009070d7c10 */ /* 0x000fe40009ffe4ff */
[----:B------:R-:W-:-:S02]  /*0460*/  IADD3.X R19, PT, PT, RZ, UR7, R5, P2, P1 ;  /* 0x00000007ff137c10 */ /* 0x000fc400097e2405 */
[----:B------:R-:W-:-:S07]  /*0470*/  IADD3 R15, PT, PT, -R9, RZ, RZ ;  /* 0x000000ff090f7210 */ /* 0x000fce0007ffe1ff */
.L_x_12:
[----:B0-----:R0:W2:Y:S01]  /*0480*/  LDG.E.128.CONSTANT R8, desc[UR4][R12.64] ;  /* 0x000000040c087981 */ /* 0x0010a2000c1e9d00 */
[----:B------:R-:W-:Y:S02]  /*0490*/  MOV R20, R14 ;  /* 0x0000000e00147202 */ /* 0x000fe40000000f00 */
[----:B------:R-:W-:Y:S02]  /*04a0*/  MOV R21, R19 ;  /* 0x0000001300157202 */ /* 0x000fe40000000f00 */
[----:B------:R-:W-:Y:S01]  /*04b0*/  IADD3 R15, PT, PT, R15, 0x1, RZ ;  /* 0x000000010f0f7810 */ /* 0x000fe20007ffe0ff */
[----:B------:R-:W-:-:S03]  /*04c0*/  IMAD.WIDE.U32 R18, R3, 0x20, R20 ;  /* 0x0000002003127825 */ /* 0x000fc600078e0014 */
[----:B------:R-:W-:Y:S01]  /*04d0*/  ISETP.NE.AND P1, PT, R15, RZ, PT ;  /* 0x000000ff0f00720c */ /* 0x000fe20003f25270 */
[----:B0-----:R-:W-:Y:S01]  /*04e0*/  IMAD.WIDE.U32 R12, R3, 0x10, R12 ;  /* 0x00000010030c7825 */ /* 0x001fe200078e000c */
[----:B------:R-:W-:-:S03]  /*04f0*/  MOV R14, R18 ;  /* 0x00000012000e7202 */ /* 0x000fc60000000f00 */
[--C-:B--2---:R-:W-:Y:S02]  /*0500*/  HADD2.F32 R4, -RZ, R8.reuse.H0_H0 ;  /* 0x20000008ff047230 */ /* 0x104fe40000004100 */
[----:B------:R-:W-:Y:S02]  /*0510*/  HADD2.F32 R5, -RZ, R8.H1_H1 ;  /* 0x30000008ff057230 */ /* 0x000fe40000004100 */
[--C-:B------:R-:W-:Y:S02]  /*0520*/  HADD2.F32 R6, -RZ, R9.reuse.H0_H0 ;  /* 0x20000009ff067230 */ /* 0x100fe40000004100 */
[----:B------:R-:W-:Y:S02]  /*0530*/  HADD2.F32 R7, -RZ, R9.H1_H1 ;  /* 0x30000009ff077230 */ /* 0x000fe40000004100 */
[--C-:B------:R-:W-:Y:S02]  /*0540*/  HADD2.F32 R8, -RZ, R10.reuse.H0_H0 ;  /* 0x2000000aff087230 */ /* 0x100fe40000004100 */
[----:B------:R-:W-:Y:S01]  /*0550*/  HADD2.F32 R9, -RZ, R10.H1_H1 ;  /* 0x3000000aff097230 */ /* 0x000fe20000004100 */
[----:B------:R0:W-:Y:S01]  /*0560*/  STG.E.128 desc[UR4][R20.64+-0x10], R4 ;  /* 0xfffff00414007986 */ /* 0x0001e2000c101d04 */
[----:B------:R-:W-:-:S02]  /*0570*/  HADD2.F32 R10, -RZ, R11.H0_H0 ;  /* 0x2000000bff0a7230 */ /* 0x000fc40000004100 */
[----:B------:R-:W-:-:S05]  /*0580*/  HADD2.F32 R11, -RZ, R11.H1_H1 ;  /* 0x3000000bff0b7230 */ /* 0x000fca0000004100 */
[----:B------:R0:W-:Y:S01]  /*0590*/  STG.E.128 desc[UR4][R20.64], R8 ;  /* 0x0000000814007986 */ /* 0x0001e2000c101d04 */
[----:B------:R-:W-:Y:S05]  /*05a0*/  @P1 BRA `(.L_x_12) ;  /* 0xfffffffc00b41947 */ /* 0x000fea000383ffff */
.L_x_11:
[----:B------:R-:W-:Y:S05]  /*05b0*/  BSYNC.RECONVERGENT B1 ;  /* 0x0000000000017941 */ /* 0x000fea0003800200 */
.L_x_10:
[----:B------:R-:W-:Y:S05]  /*05c0*/  @!P0 BRA `(.L_x_9) ;  /* 0x0000000400188947 */ /* 0x000fea0003800000 */
[C---:B------:R-:W-:Y:S01]  /*05d0*/  SHF.L.U32 R27, R16.reuse, 0x1, RZ ;  /* 0x00000001101b7819 */ /* 0x040fe200000006ff */
[C---:B------:R-:W-:Y:S01]  /*05e0*/  IMAD R25, R3.reuse, 0x3, R16 ;  /* 0x0000000303197824 */ /* 0x040fe200078e0210 */
[----:B------:R-:W-:Y:S02]  /*05f0*/  IADD3 R19, PT, PT, R16, R3, RZ ;  /* 0x0000000310137210 */ /* 0x000fe40007ffe0ff */
[C---:B------:R-:W-:Y:S01]  /*0600*/  LEA R28, R3.reuse, R16, 0x1 ;  /* 0x00000010031c7211 */ /* 0x040fe200078e08ff */
[C---:B------:R-:W-:Y:S01]  /*0610*/  IMAD R24, R3.reuse, 0x6, R27 ;  /* 0x0000000603187824 */ /* 0x040fe200078e021b */
[----:B------:R-:W-:Y:S02]  /*0620*/  LEA R26, R3, R27, 0x2 ;  /* 0x0000001b031a7211 */ /* 0x000fe400078e10ff */
[----:B------:R-:W-:-:S07]  /*0630*/  SHF.L.U32 R18, R19, 0x1, RZ ;  /* 0x0000000113127819 */ /* 0x000fce00000006ff */
.L_x_13:
[----:B01----:R-:W-:-:S06]  /*0640*/  IMAD.WIDE.U32 R10, R16, 0x10, R30 ;  /* 0x00000010100a7825 */ /* 0x003fcc00078e001e */
[----:B------:R-:W2:Y:S01]  /*0650*/  LDG.E.128.CONSTANT R8, desc[UR4][R10.64] ;  /* 0x000000040a087981 */ /* 0x000ea2000c1e9d00 */
[----:B------:R-:W-:-:S06]  /*0660*/  IMAD.WIDE.U32 R4, R19, 0x10, R30 ;  /* 0x0000001013047825 */ /* 0x000fcc00078e001e */
[----:B------:R-:W3:Y:S01]  /*0670*/  LDG.E.128.CONSTANT R4, desc[UR4][R4.64] ;  /* 0x0000000404047981 */ /* 0x000ee2000c1e9d00 */
[----:B------:R-:W-:-:S04]  /*0680*/  IMAD.WIDE.U32 R20, R27, 0x10, R32 ;  /* 0x000000101b147825 */ /* 0x000fc800078e0020 */
        /* <DEDUP_REMOVED lines=8> */
[----:B------:R-:W-:Y:S02]  /*0710*/  HADD2.F32 R11, -RZ, R11.H1_H1 ;  /* 0x3000000bff0b7230 */ /* 0x000fe40000004100 */
[--C-:B---3--:R-:W-:Y:S02]  /*0720*/  HADD2.F32 R22, -RZ, R5.reuse.H0_H0 ;  /* 0x20000005ff167230 */ /* 0x108fe40000004100 */
[----:B------:R-:W-:Y:S01]  /*0730*/  HADD2.F32 R23, -RZ, R5.H1_H1 ;  /* 0x30000005ff177230 */ /* 0x000fe20000004100 */
[----:B------:R1:W-:Y:S01]  /*0740*/  STG.E.128 desc[UR4][R20.64+0x10], R8 ;  /* 0x0000100814007986 */ /* 0x0003e2000c101d04 */
[----:B------:R-:W-:Y:S02]  /*0750*/  HADD2.F32 R5, -RZ, R6.H1_H1 ;  /* 0x30000006ff057230 */ /* 0x000fe40000004100 */
[----:B0-----:R-:W-:-:S04]  /*0760*/  IMAD.WIDE.U32 R12, R18, 0x10, R32 ;  /* 0x00000010120c7825 */ /* 0x001fc800078e0020 */
[--C-:B-1----:R-:W-:Y:S02]  /*0770*/  HADD2.F32 R20, -RZ, R4.reuse.H0_H0 ;  /* 0x20000004ff147230 */ /* 0x102fe40000004100 */
[----:B------:R-:W-:Y:S02]  /*0780*/  HADD2.F32 R21, -RZ, R4.H1_H1 ;  /* 0x30000004ff157230 */ /* 0x000fe40000004100 */
[----:B------:R-:W-:-:S03]  /*0790*/  IMAD.WIDE.U32 R8, R28, 0x10, R30 ;  /* 0x000000101c087825 */ /* 0x000fc600078e001e */
[----:B------:R-:W-:Y:S01]  /*07a0*/  STG.E.128 desc[UR4][R12.64], R20 ;  /* 0x000000140c007986 */ /* 0x000fe2000c101d04 */
[----:B------:R-:W-:Y:S02]  /*07b0*/  HADD2.F32 R4, -RZ, R6.H0_H0 ;  /* 0x20000006ff047230 */ /* 0x000fe40000004100 */
[--C-:B------:R-:W-:Y:S01]  /*07c0*/  HADD2.F32 R6, -RZ, R7.reuse.H0_H0 ;  /* 0x20000007ff067230 */ /* 0x100fe20000004100 */
[----:B------:R-:W2:Y:S01]  /*07d0*/  LDG.E.128.CONSTANT R8, desc[UR4][R8.64] ;  /* 0x0000000408087981 */ /* 0x000ea2000c1e9d00 */
[----:B------:R-:W-:-:S05]  /*07e0*/  HADD2.F32 R7, -RZ, R7.H1_H1 ;  /* 0x30000007ff077230 */ /* 0x000fca0000004100 */
[----:B------:R0:W-:Y:S02]  /*07f0*/  STG.E.128 desc[UR4][R12.64+0x10], R4 ;  /* 0x000010040c007986 */ /* 0x0001e4000c101d04 */
[----:B0-----:R-:W-:-:S06]  /*0800*/  IMAD.WIDE.U32 R4, R25, 0x10, R30 ;  /* 0x0000001019047825 */ /* 0x001fcc00078e001e */
[----:B------:R-:W3:Y:S01]  /*0810*/  LDG.E.128.CONSTANT R4, desc[UR4][R4.64] ;  /* 0x0000000404047981 */ /* 0x000ee2000c1e9d00 */
[----:B------:R-:W-:Y:S01]  /*0820*/  IMAD.WIDE.U32 R20, R26, 0x10, R32 ;  /* 0x000000101a147825 */ /* 0x000fe200078e0020 */
[C-C-:B------:R-:W-:Y:S02]  /*0830*/  IADD3 R16, PT, PT, R3.reuse, R16, R3.reuse ;  /* 0x0000001003107210 */ /* 0x140fe40007ffe003 */
[C---:B------:R-:W-:Y:S02]  /*0840*/  LEA R28, R3.reuse, R28, 0x2 ;  /* 0x0000001c031c7211 */ /* 0x040fe400078e10ff */
[C---:B------:R-:W-:Y:S02]  /*0850*/  IADD3 R16, PT, PT, R3.reuse, R16, R3 ;  /* 0x0000001003107210 */ /* 0x040fe40007ffe003 */
[----:B------:R-:W-:Y:S02]  /*0860*/  LEA R26, R3, R26, 0x3 ;  /* 0x0000001a031a7211 */ /* 0x000fe400078e18ff */
[----:B------:R-:W-:-:S02]  /*0870*/  ISETP.GE.AND P0, PT, R16, R17, PT ;  /* 0x000000111000720c */ /* 0x000fc40003f06270 */
[C---:B------:R-:W-:Y:S02]  /*0880*/  LEA R25, R3.reuse, R25, 0x2 ;  /* 0x0000001903197211 */ /* 0x040fe400078e10ff */
[C---:B------:R-:W-:Y:S02]  /*0890*/  LEA R18, R3.reuse, R18, 0x3 ;  /* 0x0000001203127211 */ /* 0x040fe400078e18ff */
[C---:B------:R-:W-:Y:S02]  /*08a0*/  LEA R19, R3.reuse, R19, 0x2 ;  /* 0x0000001303137211 */ /* 0x040fe400078e10ff */
[----:B------:R-:W-:Y:S01]  /*08b0*/  LEA R27, R3, R27, 0x3 ;  /* 0x0000001b031b7211 */ /* 0x000fe200078e18ff */
[--C-:B--2---:R-:W-:Y:S02]  /*08c0*/  HADD2.F32 R12, -RZ, R8.reuse.H0_H0 ;  /* 0x20000008ff0c7230 */ /* 0x104fe40000004100 */
[----:B------:R-:W-:Y:S02]  /*08d0*/  HADD2.F32 R13, -RZ, R8.H1_H1 ;  /* 0x30000008ff0d7230 */ /* 0x000fe40000004100 */
[----:B------:R-:W-:-:S02]  /*08e0*/  HADD2.F32 R14, -RZ, R9.H0_H0 ;  /* 0x20000009ff0e7230 */ /* 0x000fc40000004100 */
[----:B------:R-:W-:Y:S02]  /*08f0*/  HADD2.F32 R15, -RZ, R9.H1_H1 ;  /* 0x30000009ff0f7230 */ /* 0x000fe40000004100 */
[--C-:B------:R-:W-:Y:S02]  /*0900*/  HADD2.F32 R8, -RZ, R10.reuse.H0_H0 ;  /* 0x2000000aff087230 */ /* 0x100fe40000004100 */
[----:B------:R-:W-:Y:S01]  /*0910*/  HADD2.F32 R9, -RZ, R10.H1_H1 ;  /* 0x3000000aff097230 */ /* 0x000fe20000004100 */
[----:B------:R0:W-:Y:S01]  /*0920*/  STG.E.128 desc[UR4][R20.64], R12 ;  /* 0x0000000c14007986 */ /* 0x0001e2000c101d04 */
[--C-:B------:R-:W-:Y:S02]  /*0930*/  HADD2.F32 R10, -RZ, R11.reuse.H0_H0 ;  /* 0x2000000bff0a7230 */ /* 0x100fe40000004100 */
[----:B------:R-:W-:-:S05]  /*0940*/  HADD2.F32 R11, -RZ, R11.H1_H1 ;  /* 0x3000000bff0b7230 */ /* 0x000fca0000004100 */
[----:B------:R3:W-:Y:S01]  /*0950*/  STG.E.128 desc[UR4][R20.64+0x10], R8 ;  /* 0x0000100814007986 */ /* 0x0007e2000c101d04 */
[----:B0-----:R-:W-:Y:S01]  /*0960*/  IMAD.WIDE.U32 R12, R24, 0x10, R32 ;  /* 0x00000010180c7825 */ /* 0x001fe200078e0020 */
[----:B------:R-:W-:-:S03]  /*0970*/  LEA R24, R3, R24, 0x3 ;  /* 0x0000001803187211 */ /* 0x000fc600078e18ff */
[--C-:B---3--:R-:W-:Y:S02]  /*0980*/  HADD2.F32 R8, -RZ, R4.reuse.H0_H0 ;  /* 0x20000004ff087230 */ /* 0x108fe40000004100 */
        /* <DEDUP_REMOVED lines=9> */
[----:B------:R-:W-:Y:S05]  /*0a20*/  @!P0 BRA `(.L_x_13) ;  /* 0xfffffffc00048947 */ /* 0x000fea000383ffff */
.L_x_9:
[----:B------:R-:W-:Y:S05]  /*0a30*/  BSYNC.RECONVERGENT B0 ;  /* 0x0000000000007941 */ /* 0x000fea0003800200 */
.L_x_8:
[----:B------:R-:W-:-:S04]  /*0a40*/  LEA R17, R17, R2, 0x3 ;  /* 0x0000000211117211 */ /* 0x000fc800078e18ff */
[----:B------:R-:W-:-:S13]  /*0a50*/  ISETP.GE.AND P0, PT, R17, R0, PT ;  /* 0x000000001100720c */ /* 0x000fda0003f06270 */
[----:B------:R-:W-:Y:S05]  /*0a60*/  @P0 EXIT ;  /* 0x000000000000094d */ /* 0x000fea0003800000 */
[----:B------:R-:W2:Y:S02]  /*0a70*/  LDCU UR6, c[0x0][0x360] ;  /* 0x00006c00ff0677ac */ /* 0x000ea40008000800 */
.L_x_14:
[----:B------:R-:W-:-:S06]  /*0a80*/  IMAD.WIDE R2, R17, 0x2, R30 ;  /* 0x0000000211027825 */ /* 0x000fcc00078e021e */
[----:B---3--:R-:W3:Y:S01]  /*0a90*/  LDG.E.U16.CONSTANT R2, desc[UR4][R2.64] ;  /* 0x0000000402027981 */ /* 0x008ee2000c1e9500 */
[C---:B01----:R-:W-:Y:S01]  /*0aa0*/  IMAD.WIDE R4, R17.reuse, 0x4, R32 ;  /* 0x0000000411047825 */ /* 0x043fe200078e0220 */
[----:B--2---:R-:W-:-:S04]  /*0ab0*/  IADD3 R17, PT, PT, R17, UR6, RZ ;  /* 0x0000000611117c10 */ /* 0x004fc8000fffe0ff */
[----:B------:R-:W-:Y:S01]  /*0ac0*/  ISETP.GE.AND P0, PT, R17, R0, PT ;  /* 0x000000001100720c */ /* 0x000fe20003f06270 */
[----:B---3--:R-:W-:-:S05]  /*0ad0*/  HADD2.F32 R7, -RZ, R2.H0_H0 ;  /* 0x20000002ff077230 */ /* 0x008fca0000004100 */
[----:B------:R3:W-:Y:S07]  /*0ae0*/  STG.E desc[UR4][R4.64], R7 ;  /* 0x0000000704007986 */ /* 0x0007ee000c101904 */
[----:B------:R-:W-:Y:S05]  /*0af0*/  @!P0 BRA `(.L_x_14) ;  /* 0xfffffffc00e08947 */ /* 0x000fea000383ffff */
[----:B------:R-:W-:Y:S05]  /*0b00*/  EXIT ;  /* 0x000000000000794d */ /* 0x000fea0003800000 */
.L_x_15:
        /* <DEDUP_REMOVED lines=15> */
.L_x_43:


//--------------------- .text._ZN9optimized18emb_kernel_cu_fp32EiiiPKiPKfPf --------------------------
	.section	.text._ZN9optimized18emb_kernel_cu_fp32EiiiPKiPKfPf,"ax",@progbits
	.align	128
        .global         _ZN9optimized18emb_kernel_cu_fp32EiiiPKiPKfPf
        .type           _ZN9optimized18emb_kernel_cu_fp32EiiiPKiPKfPf,@function
        .size           _ZN9optimized18emb_kernel_cu_fp32EiiiPKiPKfPf,(.L_x_44 - _ZN9optimized18emb_kernel_cu_fp32EiiiPKiPKfPf)
        .other          _ZN9optimized18emb_kernel_cu_fp32EiiiPKiPKfPf,@"STO_CUDA_ENTRY STV_DEFAULT"
_ZN9optimized18emb_kernel_cu_fp32EiiiPKiPKfPf:
.text._ZN9optimized18emb_kernel_cu_fp32EiiiPKiPKfPf:
        /* <DEDUP_REMOVED lines=17> */
[----:B0-----:R-:W-:Y:S01]  /*0110*/  SHF.R.S32.HI R5, RZ, 0x1f, R4 ;  /* 0x0000001fff057819 */ /* 0x001fe20000011404 */
[----:B------:R-:W-:-:S02]  /*0120*/  IMAD R9, R9, R4, RZ ;  /* 0x0000000409097224 */ /* 0x000fc400078e02ff */
[-C--:B------:R-:W-:Y:S01]  /*0130*/  IMAD R3, R3, R4.reuse, RZ ;  /* 0x0000000403037224 */ /* 0x080fe200078e02ff */
[----:B------:R-:W-:-:S04]  /*0140*/  LEA.HI R5, R5, R4, RZ, 0x2 ;  /* 0x0000000405057211 */ /* 0x000fc800078f10ff */
[----:B------:R-:W-:Y:S01]  /*0150*/  SHF.R.S32.HI R5, RZ, 0x2, R5 ;  /* 0x00000002ff057819 */ /* 0x000fe20000011405 */
[----:B--2---:R-:W-:-:S03]  /*0160*/  IMAD.WIDE R6, R9, 0x4, R6 ;  /* 0x0000000409067825 */ /* 0x004fc600078e0206 */
[----:B-1----:R-:W-:Y:S01]  /*0170*/  ISETP.GE.AND P0, PT, R2, R5, PT ;  /* 0x000000050200720c */ /* 0x002fe20003f06270 */
[----:B---3--:R-:W-:-:S12]  /*0180*/  IMAD.WIDE R24, R3, 0x4, R24 ;  /* 0x0000000403187825 */ /* 0x008fd800078e0218 */
[----:B------:R-:W-:Y:S05]  /*0190*/  @P0 BRA `(.L_x_17) ;  /* 0x0000000400280947 */ /* 0x000fea0003800000 */
[----:B------:R-:W0:Y:S01]  /*01a0*/  LDC R3, c[0x0][0x360] ;  /* 0x0000d800ff037b82 */ /* 0x000e220000000800 */
[----:B------:R-:W-:Y:S01]  /*01b0*/  BSSY.RECONVERGENT B1, `(.L_x_18) ;  /* 0x000002d000017945 */ /* 0x000fe20003800200 */
[----:B0-----:R-:W0:Y:S01]  /*01c0*/  I2F.U32.RP R12, R3 ;  /* 0x00000003000c7306 */ /* 0x001e220000209000 */
[----:B------:R-:W-:Y:S02]  /*01d0*/  IADD3 R0, PT, PT, R2, R3, RZ ;  /* 0x0000000302007210 */ /* 0x000fe40007ffe0ff */
[----:B------:R-:W-:Y:S02]  /*01e0*/  ISETP.NE.U32.AND P2, PT, R3, RZ, PT ;  /* 0x000000ff0300720c */ /* 0x000fe40003f45070 */
[----:B------:R-:W-:Y:S02]  /*01f0*/  ISETP.GE.U32.AND P0, PT, R0, R5, PT ;  /* 0x000000050000720c */ /* 0x000fe40003f06070 */
[----:B------:R-:W-:Y:S01]  /*0200*/  VIMNMX.U32 R11, PT, PT, R5, R0, !PT ;  /* 0x00000000050b7248 */ /* 0x000fe20007fe0000 */
[----:B0-----:R-:W0:Y:S02]  /*0210*/  MUFU.RCP R12, R12 ;  /* 0x0000000c000c7308 */ /* 0x001e240000001000 */
[----:B0-----:R-:W-:-:S06]  /*0220*/  VIADD R8, R12, 0xffffffe ;  /* 0x0ffffffe0c087836 */ /* 0x001fcc0000000000 */
[----:B------:R0:W1:Y:S02]  /*0230*/  F2I.FTZ.U32.TRUNC.NTZ R9, R8 ;  /* 0x0000000800097305 */ /* 0x000064000021f000 */
[----:B0-----:R-:W-:Y:S02]  /*0240*/  IMAD.MOV.U32 R8, RZ, RZ, RZ ;  /* 0x000000ffff087224 */ /* 0x001fe400078e00ff */
[----:B-1----:R-:W-:-:S04]  /*0250*/  IMAD.MOV R10, RZ, RZ, -R9 ;  /* 0x000000ffff0a7224 */ /* 0x002fc800078e0a09 */
        /* <DEDUP_REMOVED lines=8> */
[----:B------:R-:W-:Y:S01]  /*02e0*/  @P0 IMAD.IADD R0, R0, 0x1, -R3 ;  /* 0x0000000100000824 */ /* 0x000fe200078e0a03 */
[----:B------:R-:W-:-:S04]  /*02f0*/  @P0 IADD3 R9, PT, PT, R9, 0x1, RZ ;  /* 0x0000000109090810 */ /* 0x000fc80007ffe0ff */
[----:B------:R-:W-:-:S13]  /*0300*/  ISETP.GE.U32.AND P1, PT, R0, R3, PT ;  /* 0x000000030000720c */ /* 0x000fda0003f26070 */
[----:B------:R-:W-:Y:S01]  /*0310*/  @P1 VIADD R9, R9, 0x1 ;  /* 0x0000000109091836 */ /* 0x000fe20000000000 */
[----:B------:R-:W-:-:S04]  /*0320*/  @!P2 LOP3.LUT R9, RZ, R3, RZ, 0x33, !PT ;  /* 0x00000003ff09a212 */ /* 0x000fc800078e33ff */
[----:B------:R-:W-:-:S04]  /*0330*/  IADD3 R9, PT, PT, R10, R9, RZ ;  /* 0x000000090a097210 */ /* 0x000fc80007ffe0ff */
        /* <DEDUP_REMOVED lines=10> */
.L_x_20:
[----:B0-----:R-:W-:-:S04]  /*03e0*/  IADD3 R8, P1, PT, R24, R12, RZ ;  /* 0x0000000c18087210 */ /* 0x001fc80007f3e0ff */
[----:B------:R-:W-:-:S06]  /*03f0*/  IADD3.X R9, PT, PT, R25, R13, RZ, P1, !PT ;  /* 0x0000000d19097210 */ /* 0x000fcc0000ffe4ff */
[----:B------:R-:W2:Y:S01]  /*0400*/  LDG.E.128.CONSTANT R8, desc[UR4][R8.64] ;  /* 0x0000000408087981 */ /* 0x000ea2000c1e9d00 */
[----:B------:R-:W-:Y:S02]  /*0410*/  IADD3 R14, P1, PT, R6, R12, RZ ;  /* 0x0000000c060e7210 */ /* 0x000fe40007f3e0ff */
[----:B------:R-:W-:-:S03]  /*0420*/  IADD3 R16, PT, PT, R16, 0x1, RZ ;  /* 0x0000000110107810 */ /* 0x000fc60007ffe0ff */
[--C-:B------:R-:W-:Y:S01]  /*0430*/  IMAD.X R15, R7, 0x1, R13.reuse, P1 ;  /* 0x00000001070f7824 */ /* 0x100fe200008e060d */
[----:B------:R-:W-:Y:S01]  /*0440*/  ISETP.NE.AND P1, PT, R16, RZ, PT ;  /* 0x000000ff1000720c */ /* 0x000fe20003f25270 */
[----:B------:R-:W-:-:S03]  /*0450*/  IMAD.WIDE.U32 R12, R3, 0x10, R12 ;  /* 0x00000010030c7825 */ /* 0x000fc600078e000c */
[----:B--2---:R0:W-:Y:S09]  /*0460*/  STG.E.128 desc[UR4][R14.64], R8 ;  /* 0x000000080e007986 */ /* 0x0041f2000c101d04 */
[----:B------:R-:W-:Y:S05]  /*0470*/  @P1 BRA `(.L_x_20) ;  /* 0xfffffffc00d81947 */ /* 0x000fea000383ffff */
.L_x_19:
[----:B------:R-:W-:Y:S05]  /*0480*/  BSYNC.RECONVERGENT B1 ;  /* 0x0000000000017941 */ /* 0x000fea0003800200 */
.L_x_18:
[----:B------:R-:W-:Y:S05]  /*0490*/  @!P0 BRA `(.L_x_17) ;  /* 0x0000000000688947 */ /* 0x000fea0003800000 */
[C-C-:B------:R-:W-:Y:S01]  /*04a0*/  IMAD R27, R3.reuse, 0x2, R0.reuse ;  /* 0x00000002031b7824 */ /* 0x140fe200078e0200 */
[----:B------:R-:W-:Y:S01]  /*04b0*/  IADD3 R26, PT, PT, R0, R3, RZ ;  /* 0x00000003001a7210 */ /* 0x000fe20007ffe0ff */
[----:B------:R-:W-:-:S07]  /*04c0*/  IMAD R29, R3, 0x3, R0 ;  /* 0x00000003031d7824 */ /* 0x000fce00078e0200 */
.L_x_21:
        /* <DEDUP_REMOVED lines=23> */
.L_x_17:
[----:B------:R-:W-:Y:S05]  /*0640*/  BSYNC.RECONVERGENT B0 ;  /* 0x0000000000007941 */ /* 0x000fea0003800200 */
.L_x_16:
[----:B------:R-:W-:-:S04]  /*0650*/  LEA R5, R5, R2, 0x2 ;  /* 0x0000000205057211 */ /* 0x000fc800078e10ff */
[----:B------:R-:W-:-:S13]  /*0660*/  ISETP.GE.AND P0, PT, R5, R4, PT ;  /* 0x000000040500720c */ /* 0x000fda0003f06270 */
[----:B------:R-:W-:Y:S05]  /*0670*/  @P0 EXIT ;  /* 0x000000000000094d */ /* 0x000fea0003800000 */
[----:B------:R-:W2:Y:S02]  /*0680*/  LDCU UR6, c[0x0][0x360] ;  /* 0x00006c00ff0677ac */ /* 0x000ea40008000800 */
.L_x_22:
[----:B---3--:R-:W-:-:S06]  /*0690*/  IMAD.WIDE R2, R5, 0x4, R24 ;  /* 0x0000000405027825 */ /* 0x008fcc00078e0218 */
[----:B------:R-:W3:Y:S01]  /*06a0*/  LDG.E.CONSTANT R3, desc[UR4][R2.64] ;  /* 0x0000000402037981 */ /* 0x000ee2000c1e9900 */
[----:B01----:R-:W-:-:S04]  /*06b0*/  IMAD.WIDE R8, R5, 0x4, R6 ;  /* 0x0000000405087825 */ /* 0x003fc800078e0206 */
[----:B--2---:R-:W-:-:S05]  /*06c0*/  VIADD R5, R5, UR6 ;  /* 0x0000000605057c36 */ /* 0x004fca0008000000 */
[----:B------:R-:W-:Y:S01]  /*06d0*/  ISETP.GE.AND P0, PT, R5, R4, PT ;  /* 0x000000040500720c */ /* 0x000fe20003f06270 */
[----:B---3--:R3:W-:-:S12]  /*06e0*/  STG.E desc[UR4][R8.64], R3 ;  /* 0x0000000308007986 */ /* 0x0087d8000c101904 */
[----:B------:R-:W-:Y:S05]  /*06f0*/  @!P0 BRA `(.L_x_22) ;  /* 0xfffffffc00e48947 */ /* 0x000fea000383ffff */
[----:B------:R-:W-:Y:S05]  /*0700*/  EXIT ;  /* 0x000000000000794d */ /* 0x000fea0003800000 */
.L_x_23:
        /* <DEDUP_REMOVED lines=15> */
.L_x_44:


//--------------------- .text._ZN8original28emb_kernel_cu_pure_fp16_implEiiiPKiPK6__halfPS2_ --------------------------
	.section	.text._ZN8original28emb_kernel_cu_pure_fp16_implEiiiPKiPK6__halfPS2_,"ax",@progbits
	.align	128
        .global         _ZN8original28emb_kernel_cu_pure_fp16_implEiiiPKiPK6__halfPS2_
        .type           _ZN8original28emb_kernel_cu_pure_fp16_implEiiiPKiPK6__halfPS2_,@function
        .size           _ZN8original28emb_kernel_cu_pure_fp16_implEiiiPKiPK6__halfPS2_,(.L_x_45 - _ZN8original28emb_kernel_cu_pure_fp16_implEiiiPKiPK6__halfPS2_)
        .other          _ZN8original28emb_kernel_cu_pure_fp16_implEiiiPKiPK6__halfPS2_,@"STO_CUDA_ENTRY STV_DEFAULT"
_ZN8original28emb_kernel_cu_pure_fp16_implEiiiPKiPK6__halfPS2_:
.text._ZN8original28emb_kernel_cu_pure_fp16_implEiiiPKiPK6__halfPS2_:
        /* <DEDUP_REMOVED lines=8> */
[----:B0-----:R-:W-:-:S05]  /*0080*/  IMAD.WIDE.U32 R2, R13, 0x4, R2 ;  /* 0x000000040d027825 */ /* 0x001fca00078e0002 */
[----:B-1----:R-:W2:Y:S02]  /*0090*/  LDG.E R11, desc[UR4][R2.64] ;  /* 0x00000004020b7981 */ /* 0x002ea4000c1e1900 */
[----:B--2---:R-:W-:-:S13]  /*00a0*/  ISETP.GE.AND P0, PT, R11, UR6, PT ;  /* 0x000000060b007c0c */ /* 0x004fda000bf06270 */
[----:B------:R-:W-:Y:S05]  /*00b0*/  @P0 EXIT ;  /* 0x000000000000094d */ /* 0x000fea0003800000 */
[----:B------:R-:W0:Y:S01]  /*00c0*/  LDC R0, c[0x0][0x388] ;  /* 0x0000e200ff007b82 */ /* 0x000e220000000800 */
[----:B------:R-:W1:Y:S01]  /*00d0*/  S2R R6, SR_TID.X ;  /* 0x0000000000067919 */ /* 0x000e620000002100 */
[----:B------:R-:W-:Y:S06]  /*00e0*/  BSSY.RECONVERGENT B0, `(.L_x_24) ;  /* 0x000005a000007945 */ /* 0x000fec0003800200 */
[----:B------:R-:W2:Y:S08]  /*00f0*/  LDC.64 R4, c[0x0][0x3a0] ;  /* 0x0000e800ff047b82 */ /* 0x000eb00000000a00 */
[----:B------:R-:W3:Y:S01]  /*0100*/  LDC.64 R2, c[0x0][0x398] ;  /* 0x0000e600ff027b82 */ /* 0x000ee20000000a00 */
[-C--:B0-----:R-:W-:Y:S01]  /*0110*/  LEA.HI R7, R0, R0.reuse, RZ, 0x1 ;  /* 0x0000000000077211 */ /* 0x081fe200078f08ff */
[----:B------:R-:W-:Y:S01]  /*0120*/  IMAD.WIDE.U32 R8, R13, R0, RZ ;  /* 0x000000000d087225 */ /* 0x000fe200078e00ff */
[----:B------:R-:W-:-:S02]  /*0130*/  SHF.R.S32.HI R12, RZ, 0x1f, R0 ;  /* 0x0000001fff0c7819 */ /* 0x000fc40000011400 */
[----:B------:R-:W-:Y:S01]  /*0140*/  SHF.R.S32.HI R7, RZ, 0x1, R7 ;  /* 0x00000001ff077819 */ /* 0x000fe20000011407 */
[----:B------:R-:W-:Y:S01]  /*0150*/  IMAD.WIDE R10, R11, R0, RZ ;  /* 0x000000000b0a7225 */ /* 0x000fe200078e02ff */
[----:B--2---:R-:W-:-:S03]  /*0160*/  LEA R4, P1, R8, R4, 0x1 ;  /* 0x0000000408047211 */ /* 0x004fc600078208ff */
[----:B------:R-:W-:Y:S01]  /*0170*/  IMAD R13, R12, R13, RZ ;  /* 0x0000000d0c0d7224 */ /* 0x000fe200078e02ff */
[----:B-1----:R-:W-:-:S03]  /*0180*/  ISETP.GE.AND P0, PT, R6, R7, PT ;  /* 0x000000070600720c */ /* 0x002fc60003f06270 */
[----:B------:R-:W-:Y:S01]  /*0190*/  IMAD.IADD R9, R9, 0x1, R13 ;  /* 0x0000000109097824 */ /* 0x000fe200078e020d */
[----:B---3--:R-:W-:-:S04]  /*01a0*/  LEA R2, P2, R10, R2, 0x1 ;  /* 0x000000020a027211 */ /* 0x008fc800078408ff */
[----:B------:R-:W-:Y:S02]  /*01b0*/  LEA.HI.X R5, R8, R5, R9, 0x1, P1 ;  /* 0x0000000508057211 */ /* 0x000fe400008f0c09 */
[----:B------:R-:W-:-:S03]  /*01c0*/  LEA.HI.X R3, R10, R3, R11, 0x1, P2 ;  /* 0x000000030a037211 */ /* 0x000fc600010f0c0b */
        /* <DEDUP_REMOVED lines=32> */
[----:B------:R-:W-:-:S04]  /*03d0*/  IADD3 R11, PT, PT, R11, 0x1, RZ ;  /* 0x000000010b0b7810 */ /* 0x000fc80007ffe0ff */
[----:B------:R-:W-:Y:S01]  /*03e0*/  LOP3.LUT R12, R11, 0x3, RZ, 0xc0, !PT ;  /* 0x000000030b0c7812 */ /* 0x000fe200078ec0ff */
[----:B------:R-:W-:-:S04]  /*03f0*/  IMAD.WIDE.U32 R10, R6, 0x4, RZ ;  /* 0x00000004060a7825 */ /* 0x000fc800078e00ff */
[----:B------:R-:W-:Y:S02]  /*0400*/  IMAD R8, R12, R9, R6 ;  /* 0x000000090c087224 */ /* 0x000fe400078e0206 */
[----:B------:R-:W-:-:S07]  /*0410*/  IMAD.MOV R16, RZ, RZ, -R12 ;  /* 0x000000ffff107224 */ /* 0x000fce00078e0a0c */
.L_x_28:
[----:B------:R-:W-:-:S05]  /*0420*/  IADD3 R12, P1, PT, R10, R2, RZ ;  /* 0x000000020a0c7210 */ /* 0x000fca0007f3e0ff */
[----:B0-----:R-:W-:-:S06]  /*0430*/  IMAD.X R13, R11, 0x1, R3, P1 ;  /* 0x000000010b0d7824 */ /* 0x001fcc00008e0603 */
[----:B------:R-:W2:Y:S01]  /*0440*/  LDG.E R13, desc[UR4][R12.64] ;  /* 0x000000040c0d7981 */ /* 0x000ea2000c1e1900 */
[----:B------:R-:W-:Y:S01]  /*0450*/  IADD3 R14, P1, PT, R10, R4, RZ ;  /* 0x000000040a0e7210 */ /* 0x000fe20007f3e0ff */
[----:B------:R-:W-:-:S03]  /*0460*/  VIADD R16, R16, 0x1 ;  /* 0x0000000110107836 */ /* 0x000fc60000000000 */
[----:B------:R-:W-:Y:S01]  /*0470*/  IADD3.X R15, PT, PT, R11, R5, RZ, P1, !PT ;  /* 0x000000050b0f7210 */ /* 0x000fe20000ffe4ff */
[----:B------:R-:W-:Y:S01]  /*0480*/  IMAD.WIDE.U32 R10, R9, 0x4, R10 ;  /* 0x00000004090a7825 */ /* 0x000fe200078e000a */
[----:B------:R-:W-:-:S03]  /*0490*/  ISETP.NE.AND P1, PT, R16, RZ, PT ;  /* 0x000000ff1000720c */ /* 0x000fc60003f25270 */
[----:B--2---:R0:W-:Y:S10]  /*04a0*/  STG.E desc[UR4][R14.64], R13 ;  /* 0x0000000d0e007986 */ /* 0x0041f4000c101904 */
[----:B------:R-:W-:Y:S05]  /*04b0*/  @P1 BRA `(.L_x_28) ;  /* 0xfffffffc00d81947 */ /* 0x000fea000383ffff */
.L_x_27:
[----:B------:R-:W-:Y:S05]  /*04c0*/  BSYNC.RECONVERGENT B1 ;  /* 0x0000000000017941 */ /* 0x000fea0003800200 */
.L_x_26:
[----:B------:R-:W-:Y:S05]  /*04d0*/  @!P0 BRA `(.L_x_25) ;  /* 0x0000000000688947 */ /* 0x000fea0003800000 */
[C-C-:B------:R-:W-:Y:S01]  /*04e0*/  IMAD R11, R9.reuse, 0x2, R8.reuse ;  /* 0x00000002090b7824 */ /* 0x140fe200078e0208 */
[----:B0-----:R-:W-:Y:S01]  /*04f0*/  IADD3 R15, PT, PT, R8, R9, RZ ;  /* 0x00000009080f7210 */ /* 0x001fe20007ffe0ff */
[----:B------:R-:W-:-:S07]  /*0500*/  IMAD R13, R9, 0x3, R8 ;  /* 0x00000003090d7824 */ /* 0x000fce00078e0208 */
.L_x_29:
[----:B-1----:R-:W-:-:S05]  /*0510*/  IMAD.WIDE.U32 R18, R8, 0x4, R2 ;  /* 0x0000000408127825 */ /* 0x002fca00078e0002 */
[----:B------:R-:W2:Y:S01]  /*0520*/  LDG.E R10, desc[UR4][R18.64] ;  /* 0x00000004120a7981 */ /* 0x000ea2000c1e1900 */
[----:B------:R-:W-:-:S04]  /*0530*/  IMAD.WIDE.U32 R16, R8, 0x4, R4 ;  /* 0x0000000408107825 */ /* 0x000fc800078e0004 */
[C---:B------:R-:W-:Y:S01]  /*0540*/  IMAD.WIDE.U32 R22, R15.reuse, 0x4, R2 ;  /* 0x000000040f167825 */ /* 0x040fe200078e0002 */
[----:B--2---:R1:W-:Y:S05]  /*0550*/  STG.E desc[UR4][R16.64], R10 ;  /* 0x0000000a10007986 */ /* 0x0043ea000c101904 */
        /* <DEDUP_REMOVED lines=9> */
[----:B------:R-:W-:Y:S01]  /*05f0*/  IMAD.WIDE.U32 R18, R13, 0x4, R4 ;  /* 0x000000040d127825 */ /* 0x000fe200078e0004 */
[C---:B------:R-:W-:Y:S02]  /*0600*/  IADD3 R8, PT, PT, R9.reuse, R8, R9 ;  /* 0x0000000809087210 */ /* 0x040fe40007ffe009 */
[C---:B------:R-:W-:Y:S01]  /*0610*/  LEA R13, R9.reuse, R13, 0x2 ;  /* 0x0000000d090d7211 */ /* 0x040fe200078e10ff */
[C---:B------:R-:W-:Y:S01]  /*0620*/  IMAD R11, R9.reuse, 0x4, R11 ;  /* 0x00000004090b7824 */ /* 0x040fe200078e020b */
[C---:B------:R-:W-:Y:S01]  /*0630*/  IADD3 R8, PT, PT, R9.reuse, R8, R9 ;  /* 0x0000000809087210 */ /* 0x040fe20007ffe009 */
[----:B------:R-:W-:-:S03]  /*0640*/  IMAD R15, R9, 0x4, R15 ;  /* 0x00000004090f7824 */ /* 0x000fc600078e020f */
[----:B------:R-:W-:Y:S01]  /*0650*/  ISETP.GE.AND P0, PT, R8, R7, PT ;  /* 0x000000070800720c */ /* 0x000fe20003f06270 */
[----:B--2---:R1:W-:-:S12]  /*0660*/  STG.E desc[UR4][R18.64], R29 ;  /* 0x0000001d12007986 */ /* 0x0043d8000c101904 */
[----:B------:R-:W-:Y:S05]  /*0670*/  @!P0 BRA `(.L_x_29) ;  /* 0xfffffffc00a48947 */ /* 0x000fea000383ffff */
.L_x_25:
[----:B------:R-:W-:Y:S05]  /*0680*/  BSYNC.RECONVERGENT B0 ;  /* 0x0000000000007941 */ /* 0x000fea0003800200 */
.L_x_24:
[----:B------:R-:W-:-:S04]  /*0690*/  LEA R7, R7, R6, 0x1 ;  /* 0x0000000607077211 */ /* 0x000fc800078e08ff */
[----:B------:R-:W-:-:S13]  /*06a0*/  ISETP.GE.AND P0, PT, R7, R0, PT ;  /* 0x000000000700720c */ /* 0x000fda0003f06270 */
[----:B------:R-:W-:Y:S05]  /*06b0*/  @P0 EXIT ;  /* 0x000000000000094d */ /* 0x000fea0003800000 */
[----:B------:R-:W-:Y:S01]  /*06c0*/  IMAD.MOV.U32 R11, RZ, RZ, R7 ;  /* 0x000000ffff0b7224 */ /* 0x000fe200078e0007 */
[----:B------:R-:W2:Y:S06]  /*06d0*/  LDCU UR6, c[0x0][0x360] ;  /* 0x00006c00ff0677ac */ /* 0x000eac0008000800 */
.L_x_30:
[----:B---3--:R-:W-:-:S06]  /*06e0*/  IMAD.WIDE R8, R11, 0x2, R2 ;  /* 0x000000020b087825 */ /* 0x008fcc00078e0202 */
[----:B------:R-:W3:Y:S01]  /*06f0*/  LDG.E.U16 R9, desc[UR4][R8.64] ;  /* 0x0000000408097981 */ /* 0x000ee2000c1e1500 */
[C---:B------:R-:W-:Y:S01]  /*0700*/  IMAD.WIDE R6, R11.reuse, 0x2, R4 ;  /* 0x000000020b067825 */ /* 0x040fe200078e0204 */
[----:B--2---:R-:W-:-:S04]  /*0710*/  IADD3 R11, PT, PT, R11, UR6, RZ ;  /* 0x000000060b0b7c10 */ /* 0x004fc8000fffe0ff */
[----:B------:R-:W-:Y:S01]  /*0720*/  ISETP.GE.AND P0, PT, R11, R0, PT ;  /* 0x000000000b00720c */ /* 0x000fe20003f06270 */
[----:B---3--:R3:W-:-:S12]  /*0730*/  STG.E.U16 desc[UR4][R6.64], R9 ;  /* 0x0000000906007986 */ /* 0x0087d8000c101504 */
[----:B------:R-:W-:Y:S05]  /*0740*/  @!P0 BRA `(.L_x_30) ;  /* 0xfffffffc00e48947 */ /* 0x000fea000383ffff */
[----:B------:R-:W-:Y:S05]  /*0750*/  EXIT ;  /* 0x000000000000794d */ /* 0x000fea0003800000 */
.L_x_31:
        /* <DEDUP_REMOVED lines=10> */
.L_x_45:


//--------------------- .text._ZN8original18emb_kernel_cu_fp16EiiiPKiPK6__halfPf --------------------------
	.section	.text._ZN8original18emb_kernel_cu_fp16EiiiPKiPK6__halfPf,"ax",@progbits
	.align	128
        .global         _ZN8original18emb_kernel_cu_fp16EiiiPKiPK6__halfPf
        .type           _ZN8original18emb_kernel_cu_fp16EiiiPKiPK6__halfPf,@function
        .size           _ZN8original18emb_kernel_cu_fp16EiiiPKiPK6__halfPf,(.L_x_46 - _ZN8original18emb_kernel_cu_fp16EiiiPKiPK6__halfPf)
        .other          _ZN8original18emb_kernel_cu_fp16EiiiPKiPK6__halfPf,@"STO_CUDA_ENTRY STV_DEFAULT"
_ZN8original18emb_kernel_cu_fp16EiiiPKiPK6__halfPf:
.text._ZN8original18emb_kernel_cu_fp16EiiiPKiPK6__halfPf:
        /* <DEDUP_REMOVED lines=9> */
[----:B-1----:R-:W2:Y:S02]  /*0090*/  LDG.E R3, desc[UR4][R2.64] ;  /* 0x0000000402037981 */ /* 0x002ea4000c1e1900 */
[----:B--2---:R-:W-:-:S13]  /*00a0*/  ISETP.GE.AND P0, PT, R3, UR6, PT ;  /* 0x0000000603007c0c */ /* 0x004fda000bf06270 */
[----:B------:R-:W-:Y:S05]  /*00b0*/  @P0 EXIT ;  /* 0x000000000000094d */ /* 0x000fea0003800000 */
[----:B------:R-:W0:Y:S01]  /*00c0*/  LDC R0, c[0x0][0x388] ;  /* 0x0000e200ff007b82 */ /* 0x000e220000000800 */
[----:B------:R-:W1:Y:S01]  /*00d0*/  S2R R2, SR_TID.X ;  /* 0x0000000000027919 */ /* 0x000e620000002100 */
[----:B------:R-:W2:Y:S01]  /*00e0*/  LDCU.64 UR6, c[0x0][0x3a0] ;  /* 0x00007400ff0677ac */ /* 0x000ea20008000a00 */
[----:B------:R-:W-:Y:S01]  /*00f0*/  BSSY.RECONVERGENT B0, `(.L_x_32) ;  /* 0x0000076000007945 */ /* 0x000fe20003800200 */
[----:B------:R-:W3:Y:S01]  /*0100*/  LDCU.64 UR8, c[0x0][0x398] ;  /* 0x00007300ff0877ac */ /* 0x000ee20008000a00 */
[-C--:B0-----:R-:W-:Y:S01]  /*0110*/  IMAD R10, R3, R0.reuse, RZ ;  /* 0x00000000030a7224 */ /* 0x081fe200078e02ff */
[-C--:B------:R-:W-:Y:S01]  /*0120*/  LEA.HI R3, R0, R0.reuse, RZ, 0x1 ;  /* 0x0000000000037211 */ /* 0x080fe200078f08ff */
[----:B------:R-:W-:Y:S02]  /*0130*/  IMAD R6, R5, R0, RZ ;  /* 0x0000000005067224 */ /* 0x000fe400078e02ff */
[----:B------:R-:W-:Y:S01]  /*0140*/  IMAD.WIDE R10, R10, 0x2, RZ ;  /* 0x000000020a0a7825 */ /* 0x000fe200078e02ff */
[----:B------:R-:W-:-:S03]  /*0150*/  SHF.R.S32.HI R3, RZ, 0x1, R3 ;  /* 0x00000001ff037819 */ /* 0x000fc60000011403 */
[----:B------:R-:W-:Y:S01]  /*0160*/  IMAD.WIDE R6, R6, 0x4, RZ ;  /* 0x0000000406067825 */ /* 0x000fe200078e02ff */
[----:B-1----:R-:W-:Y:S02]  /*0170*/  ISETP.GE.AND P0, PT, R2, R3, PT ;  /* 0x000000030200720c */ /* 0x002fe40003f06270 */
[----:B---3--:R-:W-:Y:S02]  /*0180*/  IADD3 R18, P2, PT, R10, UR8, RZ ;  /* 0x000000080a127c10 */ /* 0x008fe4000ff5e0ff */
[----:B--2---:R-:W-:Y:S02]  /*0190*/  IADD3 R16, P1, PT, R6, UR6, RZ ;  /* 0x0000000606107c10 */ /* 0x004fe4000ff3e0ff */
[----:B------:R-:W-:Y:S02]  /*01a0*/  IADD3.X R19, PT, PT, R11, UR9, RZ, P2, !PT ;  /* 0x000000090b137c10 */ /* 0x000fe400097fe4ff */
[----:B------:R-:W-:-:S05]  /*01b0*/  IADD3.X R17, PT, PT, R7, UR7, RZ, P1, !PT ;  /* 0x0000000707117c10 */ /* 0x000fca0008ffe4ff */
        /* <DEDUP_REMOVED lines=26> */
[----:B------:R-:W-:Y:S01]  /*0360*/  IADD3 R12, PT, PT, R12, R9, RZ ;  /* 0x000000090c0c7210 */ /* 0x000fe20007ffe0ff */
[----:B------:R-:W-:-:S03]  /*0370*/  IMAD.MOV.U32 R9, RZ, RZ, R2 ;  /* 0x000000ffff097224 */ /* 0x000fc600078e0002 */
        /* <DEDUP_REMOVED lines=12> */
[----:B------:R-:W-:Y:S01]  /*0440*/  IADD3.X R13, PT, PT, R11, UR9, RZ, P3, !PT ;  /* 0x000000090b0d7c10 */ /* 0x000fe20009ffe4ff */
[----:B------:R-:W-:Y:S01]  /*0450*/  IMAD.MOV R4, RZ, RZ, -R12 ;  /* 0x000000ffff047224 */ /* 0x000fe200078e0a0c */
[----:B------:R-:W-:-:S09]  /*0460*/  IADD3.X R11, PT, PT, RZ, UR7, R7, P2, P1 ;  /* 0x00000007ff0b7c10 */ /* 0x000fd200097e2407 */
.L_x_36:
[----:B------:R-:W-:-:S05]  /*0470*/  MOV R7, R13 ;  /* 0x0000000d00077202 */ /* 0x000fca0000000f00 */
[----:B0-----:R0:W2:Y:S01]  /*0480*/  LDG.E R8, desc[UR4][R6.64] ;  /* 0x0000000406087981 */ /* 0x0010a2000c1e1900 */
[----:B------:R-:W-:Y:S01]  /*0490*/  IMAD.MOV.U32 R14, RZ, RZ, R10 ;  /* 0x000000ffff0e7224 */ /* 0x000fe200078e000a */
[----:B------:R-:W-:Y:S01]  /*04a0*/  MOV R15, R11 ;  /* 0x0000000b000f7202 */ /* 0x000fe20000000f00 */
[----:B------:R-:W-:Y:S02]  /*04b0*/  VIADD R4, R4, 0x1 ;  /* 0x0000000104047836 */ /* 0x000fe40000000000 */
[----:B------:R-:W-:-:S03]  /*04c0*/  IMAD.WIDE.U32 R12, R5, 0x4, R6 ;  /* 0x00000004050c7825 */ /* 0x000fc600078e0006 */
[----:B------:R-:W-:Y:S01]  /*04d0*/  ISETP.NE.AND P1, PT, R4, RZ, PT ;  /* 0x000000ff0400720c */ /* 0x000fe20003f25270 */
[----:B------:R-:W-:Y:S01]  /*04e0*/  IMAD.WIDE.U32 R10, R5, 0x8, R14 ;  /* 0x00000008050a7825 */ /* 0x000fe200078e000e */
[----:B0-----:R-:W-:-:S03]  /*04f0*/  MOV R6, R12 ;  /* 0x0000000c00067202 */ /* 0x001fc60000000f00 */
[--C-:B--2---:R-:W-:Y:S02]  /*0500*/  HADD2.F32 R21, -RZ, R8.reuse.H0_H0 ;  /* 0x20000008ff157230 */ /* 0x104fe40000004100 */
[----:B------:R-:W-:-:S03]  /*0510*/  HADD2.F32 R23, -RZ, R8.H1_H1 ;  /* 0x30000008ff177230 */ /* 0x000fc60000004100 */
[----:B------:R0:W-:Y:S04]  /*0520*/  STG.E desc[UR4][R14.64+-0x4], R21 ;  /* 0xfffffc150e007986 */ /* 0x0001e8000c101904 */
[----:B------:R0:W-:Y:S01]  /*0530*/  STG.E desc[UR4][R14.64], R23 ;  /* 0x000000170e007986 */ /* 0x0001e2000c101904 */
[----:B------:R-:W-:Y:S05]  /*0540*/  @P1 BRA `(.L_x_36) ;  /* 0xfffffffc00c81947 */ /* 0x000fea000383ffff */
.L_x_35:
[----:B------:R-:W-:Y:S05]  /*0550*/  BSYNC.RECONVERGENT B1 ;  /* 0x0000000000017941 */ /* 0x000fea0003800200 */
.L_x_34:
[----:B------:R-:W-:Y:S05]  /*0560*/  @!P0 BRA `(.L_x_33) ;  /* 0x0000000000b88947 */ /* 0x000fea0003800000 */
[C---:B------:R-:W-:Y:S01]  /*0570*/  IMAD.SHL.U32 R10, R9.reuse, 0x2, RZ ;  /* 0x00000002090a7824 */ /* 0x040fe200078e00ff */
[----:B------:R-:W-:Y:S01]  /*0580*/  IADD3 R6, PT, PT, R9, R5, RZ ;  /* 0x0000000509067210 */ /* 0x000fe20007ffe0ff */
[C---:B0-----:R-:W-:Y:S01]  /*0590*/  IMAD R14, R5.reuse, 0x3, R9 ;  /* 0x00000003050e7824 */ /* 0x041fe200078e0209 */
[C---:B------:R-:W-:Y:S01]  /*05a0*/  LEA R4, R5.reuse, R9, 0x1 ;  /* 0x0000000905047211 */ /* 0x040fe200078e08ff */
[C-C-:B------:R-:W-:Y:S01]  /*05b0*/  IMAD R8, R5.reuse, 0x4, R10.reuse ;  /* 0x0000000405087824 */ /* 0x140fe200078e020a */
[----:B------:R-:W-:Y:S01]  /*05c0*/  SHF.L.U32 R7, R6, 0x1, RZ ;  /* 0x0000000106077819 */ /* 0x000fe200000006ff */
[----:B------:R-:W-:-:S07]  /*05d0*/  IMAD R12, R5, 0x6, R10 ;  /* 0x00000006050c7824 */ /* 0x000fce00078e020a */
.L_x_37:
[----:B-1----:R-:W-:-:S06]  /*05e0*/  IMAD.WIDE.U32 R26, R9, 0x4, R18 ;  /* 0x00000004091a7825 */ /* 0x002fcc00078e0012 */
[----:B------:R-:W2:Y:S01]  /*05f0*/  LDG.E R26, desc[UR4][R26.64] ;  /* 0x000000041a1a7981 */ /* 0x000ea2000c1e1900 */
[----:B------:R-:W-:-:S04]  /*0600*/  IMAD.WIDE.U32 R20, R10, 0x4, R16 ;  /* 0x000000040a147825 */ /* 0x000fc800078e0010 */
[----:B------:R-:W-:-:S04]  /*0610*/  IMAD.WIDE.U32 R22, R6, 0x4, R18 ;  /* 0x0000000406167825 */ /* 0x000fc800078e0012 */
[--C-:B--2---:R-:W-:Y:S02]  /*0620*/  HADD2.F32 R11, -RZ, R26.reuse.H0_H0 ;  /* 0x2000001aff0b7230 */ /* 0x104fe40000004100 */
[----:B------:R-:W-:-:S03]  /*0630*/  HADD2.F32 R13, -RZ, R26.H1_H1 ;  /* 0x3000001aff0d7230 */ /* 0x000fc60000004100 */
[----:B------:R0:W-:Y:S04]  /*0640*/  STG.E desc[UR4][R20.64], R11 ;  /* 0x0000000b14007986 */ /* 0x0001e8000c101904 */
[----:B------:R1:W-:Y:S04]  /*0650*/  STG.E desc[UR4][R20.64+0x4], R13 ;  /* 0x0000040d14007986 */ /* 0x0003e8000c101904 */
[----:B------:R-:W2:Y:S01]  /*0660*/  LDG.E R22, desc[UR4][R22.64] ;  /* 0x0000000416167981 */ /* 0x000ea2000c1e1900 */
[----:B------:R-:W-:-:S04]  /*0670*/  IMAD.WIDE.U32 R24, R7, 0x4, R16 ;  /* 0x0000000407187825 */ /* 0x000fc800078e0010 */
[----:B------:R-:W-:-:S04]  /*0680*/  IMAD.WIDE.U32 R26, R4, 0x4, R18 ;  /* 0x00000004041a7825 */ /* 0x000fc800078e0012 */
[--C-:B--2---:R-:W-:Y:S02]  /*0690*/  HADD2.F32 R15, -RZ, R22.reuse.H0_H0 ;  /* 0x20000016ff0f7230 */ /* 0x104fe40000004100 */
[----:B0-----:R-:W-:-:S03]  /*06a0*/  HADD2.F32 R11, -RZ, R22.H1_H1 ;  /* 0x30000016ff0b7230 */ /* 0x001fc60000004100 */
[----:B------:R-:W-:Y:S04]  /*06b0*/  STG.E desc[UR4][R24.64], R15 ;  /* 0x0000000f18007986 */ /* 0x000fe8000c101904 */
[----:B------:R0:W-:Y:S04]  /*06c0*/  STG.E desc[UR4][R24.64+0x4], R11 ;  /* 0x0000040b18007986 */ /* 0x0001e8000c101904 */
[----:B------:R-:W2:Y:S01]  /*06d0*/  LDG.E R26, desc[UR4][R26.64] ;  /* 0x000000041a1a7981 */ /* 0x000ea2000c1e1900 */
[----:B------:R-:W-:-:S04]  /*06e0*/  IMAD.WIDE.U32 R28, R8, 0x4, R16 ;  /* 0x00000004081c7825 */ /* 0x000fc800078e0010 */
[----:B-1----:R-:W-:-:S04]  /*06f0*/  IMAD.WIDE.U32 R20, R14, 0x4, R18 ;  /* 0x000000040e147825 */ /* 0x002fc800078e0012 */
[--C-:B--2---:R-:W-:Y:S02]  /*0700*/  HADD2.F32 R27, -RZ, R26.reuse.H0_H0 ;  /* 0x2000001aff1b7230 */ /* 0x104fe40000004100 */
[----:B------:R-:W-:-:S03]  /*0710*/  HADD2.F32 R13, -RZ, R26.H1_H1 ;  /* 0x3000001aff0d7230 */ /* 0x000fc60000004100 */
[----:B------:R1:W-:Y:S04]  /*0720*/  STG.E desc[UR4][R28.64], R27 ;  /* 0x0000001b1c007986 */ /* 0x0003e8000c101904 */
[----:B------:R1:W-:Y:S04]  /*0730*/  STG.E desc[UR4][R28.64+0x4], R13 ;  /* 0x0000040d1c007986 */ /* 0x0003e8000c101904 */
[----:B------:R-:W2:Y:S01]  /*0740*/  LDG.E R20, desc[UR4][R20.64] ;  /* 0x0000000414147981 */ /* 0x000ea2000c1e1900 */
[----:B------:R-:W-:Y:S01]  /*0750*/  IMAD.WIDE.U32 R22, R12, 0x4, R16 ;  /* 0x000000040c167825 */ /* 0x000fe200078e0010 */
[----:B0-----:R-:W-:-:S02]  /*0760*/  IADD3 R24, PT, PT, R5, R9, R5 ;  /* 0x0000000905187210 */ /* 0x001fc40007ffe005 */
[C---:B------:R-:W-:Y:S01]  /*0770*/  LEA R4, R5.reuse, R4, 0x2 ;  /* 0x0000000405047211 */ /* 0x040fe200078e10ff */
[C---:B------:R-:W-:Y:S01]  /*0780*/  IMAD R8, R5.reuse, 0x8, R8 ;  /* 0x0000000805087824 */ /* 0x040fe200078e0208 */
[C---:B------:R-:W-:Y:S01]  /*0790*/  IADD3 R9, PT, PT, R5.reuse, R24, R5 ;  /* 0x0000001805097210 */ /* 0x040fe20007ffe005 */
[C---:B------:R-:W-:Y:S01]  /*07a0*/  IMAD R7, R5.reuse, 0x8, R7 ;  /* 0x0000000805077824 */ /* 0x040fe200078e0207 */
[----:B------:R-:W-:Y:S02]  /*07b0*/  LEA R14, R5, R14, 0x2 ;  /* 0x0000000e050e7211 */ /* 0x000fe400078e10ff */
[----:B------:R-:W-:Y:S02]  /*07c0*/  ISETP.GE.AND P0, PT, R9, R3, PT ;  /* 0x000000030900720c */ /* 0x000fe40003f06270 */
[C---:B------:R-:W-:Y:S02]  /*07d0*/  LEA R12, R5.reuse, R12, 0x3 ;  /* 0x0000000c050c7211 */ /* 0x040fe400078e18ff */
[----:B------:R-:W-:-:S02]  /*07e0*/  LEA R6, R5, R6, 0x2 ;  /* 0x0000000605067211 */ /* 0x000fc400078e10ff */
[----:B------:R-:W-:Y:S01]  /*07f0*/  LEA R10, R5, R10, 0x3 ;  /* 0x0000000a050a7211 */ /* 0x000fe200078e18ff */
[--C-:B--2---:R-:W-:Y:S02]  /*0800*/  HADD2.F32 R15, -RZ, R20.reuse.H0_H0 ;  /* 0x20000014ff0f7230 */ /* 0x104fe40000004100 */
[----:B------:R-:W-:-:S03]  /*0810*/  HADD2.F32 R11, -RZ, R20.H1_H1 ;  /* 0x30000014ff0b7230 */ /* 0x000fc60000004100 */
[----:B------:R1:W-:Y:S04]  /*0820*/  STG.E desc[UR4][R22.64], R15 ;  /* 0x0000000f16007986 */ /* 0x0003e8000c101904 */
[----:B------:R1:W-:Y:S01]  /*0830*/  STG.E desc[UR4][R22.64+0x4], R11 ;  /* 0x0000040b16007986 */ /* 0x0003e2000c101904 */
[----:B------:R-:W-:Y:S05]  /*0840*/  @!P0 BRA `(.L_x_37) ;  /* 0xfffffffc00648947 */ /* 0x000fea000383ffff */
.L_x_33:
[----:B------:R-:W-:Y:S05]  /*0850*/  BSYNC.RECONVERGENT B0 ;  /* 0x0000000000007941 */ /* 0x000fea0003800200 */
.L_x_32:
[----:B------:R-:W-:-:S05]  /*0860*/  IMAD R3, R3, 0x2, R2 ;  /* 0x0000000203037824 */ /* 0x000fca00078e0202 */
[----:B------:R-:W-:-:S13]  /*0870*/  ISETP.GE.AND P0, PT, R3, R0, PT ;  /* 0x000000000300720c */ /* 0x000fda0003f06270 */
[----:B------:R-:W-:Y:S05]  /*0880*/  @P0 EXIT ;  /* 0x000000000000094d */ /* 0x000fea0003800000 */
[----:B------:R-:W-:Y:S01]  /*0890*/  MOV R7, R3 ;  /* 0x0000000300077202 */ /* 0x000fe20000000f00 */
[----:B------:R-:W2:Y:S06]  /*08a0*/  LDCU UR6, c[0x0][0x360] ;  /* 0x00006c00ff0677ac */ /* 0x000eac0008000800 */
.L_x_38:
[----:B------:R-:W-:-:S06]  /*08b0*/  IMAD.WIDE R2, R7, 0x2, R18 ;  /* 0x0000000207027825 */ /* 0x000fcc00078e0212 */
[----:B---3--:R-:W3:Y:S01]  /*08c0*/  LDG.E.U16 R2, desc[UR4][R2.64] ;  /* 0x0000000402027981 */ /* 0x008ee2000c1e1500 */
[C---:B------:R-:W-:Y:S01]  /*08d0*/  IMAD.WIDE R4, R7.reuse, 0x4, R16 ;  /* 0x0000000407047825 */ /* 0x040fe200078e0210 */
[----:B--2---:R-:W-:-:S04]  /*08e0*/  IADD3 R7, PT, PT, R7, UR6, RZ ;  /* 0x0000000607077c10 */ /* 0x004fc8000fffe0ff */
[----:B------:R-:W-:Y:S01]  /*08f0*/  ISETP.GE.AND P0, PT, R7, R0, PT ;  /* 0x000000000700720c */ /* 0x000fe20003f06270 */
[----:B---3--:R-:W-:-:S05]  /*0900*/  HADD2.F32 R9, -RZ, R2.H0_H0 ;  /* 0x20000002ff097230 */ /* 0x008fca0000004100 */
[----:B------:R3:W-:Y:S07]  /*0910*/  STG.E desc[UR4][R4.64], R9 ;  /* 0x0000000904007986 */ /* 0x0007ee000c101904 */
[----:B------:R-:W-:Y:S05]  /*0920*/  @!P0 BRA `(.L_x_38) ;  /* 0xfffffffc00e08947 */ /* 0x000fea000383ffff */
[----:B------:R-:W-:Y:S05]  /*0930*/  EXIT ;  /* 0x000000000000794d */ /* 0x000fea0003800000 */
.L_x_39:
        /* <DEDUP_REMOVED lines=12> */
.L_x_46:


//--------------------- .text._ZN8original18emb_kernel_cu_fp32EiiiPKiPKfPf --------------------------
	.section	.text._ZN8original18emb_kernel_cu_fp32EiiiPKiPKfPf,"ax",@progbits
	.align	128
        .global         _ZN8original18emb_kernel_cu_fp32EiiiPKiPKfPf
        .type           _ZN8original18emb_kernel_cu_fp32EiiiPKiPKfPf,@function
        .size           _ZN8original18emb_kernel_cu_fp32EiiiPKiPKfPf,(.L_x_47 - _ZN8original18emb_kernel_cu_fp32EiiiPKiPKfPf)
        .other          _ZN8original18emb_kernel_cu_fp32EiiiPKiPKfPf,@"STO_CUDA_ENTRY STV_DEFAULT"
_ZN8original18emb_kernel_cu_fp32EiiiPKiPKfPf:
.text._ZN8original18emb_kernel_cu_fp32EiiiPKiPKfPf:
        /* <DEDUP_REMOVED lines=12> */
[----:B------:R-:W0:Y:S01]  /*00c0*/  S2R R7, SR_TID.X ;  /* 0x0000000000077919 */ /* 0x000e220000002100 */
[----:B------:R-:W0:Y:S02]  /*00d0*/  LDCU UR7, c[0x0][0x388] ;  /* 0x00007100ff0777ac */ /* 0x000e240008000800 */
[----:B0-----:R-:W-:-:S13]  /*00e0*/  ISETP.GE.AND P0, PT, R7, UR7, PT ;  /* 0x0000000707007c0c */ /* 0x001fda000bf06270 */
[----:B------:R-:W-:Y:S05]  /*00f0*/  @P0 EXIT ;  /* 0x000000000000094d */ /* 0x000fea0003800000 */
[----:B------:R-:W-:Y:S01]  /*0100*/  IMAD R0, R5, UR7, RZ ;  /* 0x0000000705007c24 */ /* 0x000fe2000f8e02ff */
[----:B------:R-:W0:Y:S01]  /*0110*/  LDCU UR6, c[0x0][0x360] ;  /* 0x00006c00ff0677ac */ /* 0x000e220008000800 */
[----:B------:R-:W-:Y:S01]  /*0120*/  IMAD R6, R2, UR7, RZ ;  /* 0x0000000702067c24 */ /* 0x000fe2000f8e02ff */
[----:B------:R-:W1:Y:S01]  /*0130*/  LDCU.64 UR8, c[0x0][0x398] ;  /* 0x00007300ff0877ac */ /* 0x000e620008000a00 */
[----:B------:R-:W2:Y:S05]  /*0140*/  LDCU.64 UR10, c[0x0][0x3a0] ;  /* 0x00007400ff0a77ac */ /* 0x000eaa0008000a00 */
.L_x_40:
[----:B---3--:R-:W-:Y:S02]  /*0150*/  SHF.R.S32.HI R5, RZ, 0x1f, R7 ;  /* 0x0000001fff057819 */ /* 0x008fe40000011407 */
[----:B------:R-:W-:-:S04]  /*0160*/  IADD3 R3, P0, PT, R6, R7, RZ ;  /* 0x0000000706037210 */ /* 0x000fc80007f1e0ff */
[----:B------:R-:W-:Y:S02]  /*0170*/  LEA.HI.X.SX32 R4, R6, R5, 0x1, P0 ;  /* 0x0000000506047211 */ /* 0x000fe400000f0eff */
[----:B-1----:R-:W-:-:S04]  /*0180*/  LEA R2, P0, R3, UR8, 0x2 ;  /* 0x0000000803027c11 */ /* 0x002fc8000f8010ff */
[----:B------:R-:W-:-:S06]  /*0190*/  LEA.HI.X R3, R3, UR9, R4, 0x2, P0 ;  /* 0x0000000903037c11 */ /* 0x000fcc00080f1404 */
[----:B------:R-:W3:Y:S01]  /*01a0*/  LDG.E R3, desc[UR4][R2.64] ;  /* 0x0000000402037981 */ /* 0x000ee2000c1e1900 */
[----:B------:R-:W-:Y:S01]  /*01b0*/  IADD3 R8, P0, PT, R0, R7, RZ ;  /* 0x0000000700087210 */ /* 0x000fe20007f1e0ff */
[----:B0-----:R-:W-:-:S03]  /*01c0*/  VIADD R7, R7, UR6 ;  /* 0x0000000607077c36 */ /* 0x001fc60008000000 */
[----:B------:R-:W-:Y:S02]  /*01d0*/  LEA.HI.X.SX32 R5, R0, R5, 0x1, P0 ;  /* 0x0000000500057211 */ /* 0x000fe400000f0eff */
[----:B--2---:R-:W-:-:S04]  /*01e0*/  LEA R4, P0, R8, UR10, 0x2 ;  /* 0x0000000a08047c11 */ /* 0x004fc8000f8010ff */
[----:B------:R-:W-:Y:S02]  /*01f0*/  LEA.HI.X R5, R8, UR11, R5, 0x2, P0 ;  /* 0x0000000b08057c11 */ /* 0x000fe400080f1405 */
[----:B------:R-:W-:-:S03]  /*0200*/  ISETP.GE.AND P0, PT, R7, UR7, PT ;  /* 0x0000000707007c0c */ /* 0x000fc6000bf06270 */
[----:B---3--:R3:W-:Y:S10]  /*0210*/  STG.E desc[UR4][R4.64], R3 ;  /* 0x0000000304007986 */ /* 0x0087f4000c101904 */
[----:B------:R-:W-:Y:S05]  /*0220*/  @!P0 BRA `(.L_x_40) ;  /* 0xfffffffc00c88947 */ /* 0x000fea000383ffff */
[----:B------:R-:W-:Y:S05]  /*0230*/  EXIT ;  /* 0x000000000000794d */ /* 0x000fea0003800000 */
.L_x_41:
        /* <DEDUP_REMOVED lines=12> */
.L_x_47:


//--------------------- .nv.shared.reserved.0     --------------------------
	.section	.nv.shared.reserved.0,"aw",@nobits
	.weak		__nv_reservedSMEM_offset_0_alias
	.size		__nv_reservedSMEM_offset_0_alias, 0, 64
	.other		__nv_reservedSMEM_offset_0_alias,@"STO_CUDA_RESERVED_SHARED STV_DEFAULT"
__nv_reservedSMEM_offset_0_alias:
	.zero		0
	.zero		64


//--------------------- .nv.constant0._ZN9optimized28emb_kernel_cu_pure_fp16_implEiiiPKiPK6__halfPS2_ --------------------------
	.section	.nv.constant0._ZN9optimized28emb_kernel_cu_pure_fp16_implEiiiPKiPK6__halfPS2_,"a",@progbits
	.sectionflags	@""
	.align	4
.nv.constant0._ZN9optimized28emb_kernel_cu_pure_fp16_implEiiiPKiPK6__halfPS2_:
	.zero		936


//--------------------- .nv.constant0._ZN9optimized18emb_kernel_cu_fp16EiiiPKiPK6__halfPf --------------------------
	.section	.nv.constant0._ZN9optimized18emb_kernel_cu_fp16EiiiPKiPK6__halfPf,"a",@progbits
	.sectionflags	@""
	.align	4
.nv.constant0._ZN9optimized18emb_kernel_cu_fp16EiiiPKiPK6__halfPf:
	.zero		936


//--------------------- .nv.constant0._ZN9optimized18emb_kernel_cu_fp32EiiiPKiPKfPf --------------------------
	.section	.nv.constant0._ZN9optimized18emb_kernel_cu_fp32EiiiPKiPKfPf,"a",@progbits
	.sectionflags	@""
	.align	4
.nv.constant0._ZN9optimized18emb_kernel_cu_fp32EiiiPKiPKfPf:
	.zero		936


//--------------------- .nv.constant0._ZN8original28emb_kernel_cu_pure_fp16_implEiiiPKiPK6__halfPS2_ --------------------------
	.section	.nv.constant0._ZN8original28emb_kernel_cu_pure_fp16_implEiiiPKiPK6__halfPS2_,"a",@progbits
	.sectionflags	@""
	.align	4
.nv.constant0._ZN8original28emb_kernel_cu_pure_fp16_implEiiiPKiPK6__halfPS2_:
	.zero		936


//--------------------- .nv.constant0._ZN8original18emb_kernel_cu_fp16EiiiPKiPK6__halfPf --------------------------
	.section	.nv.constant0._ZN8original18emb_kernel_cu_fp16EiiiPKiPK6__halfPf,"a",@progbits
	.sectionflags	@""
	.align	4
.nv.constant0._ZN8original18emb_kernel_cu_fp16EiiiPKiPK6__halfPf:
	.zero		936


//--------------------- .nv.constant0._ZN8original18emb_kernel_cu_fp32EiiiPKiPKfPf --------------------------
	.section	.nv.constant0._ZN8original18emb_kernel_cu_fp32EiiiPKiPKfPf,"a",@progbits
	.sectionflags	@""
	.align	4
.nv.constant0._ZN8original18emb_kernel_cu_fp32EiiiPKiPKfPf:
	.zero		936


//--------------------- SYMBOLS --------------------------

	.type		.nv.reservedSmem.offset0,@object
	.size		.nv.reservedSmem.offset0,0x4
